	.target	sm_90a

	.elftype	@"ET_EXEC"


//--------------------- .note.nv.tkinfo           --------------------------
	.section	.note.nv.tkinfo,"",@"SHT_NOTE"
	.sectionflags	@"SHF_NOTE_NV_TKINFO"
	.tkinfo
        /*0018*/ 	.word	0x00000002
        /*0030*/ 	.string	""
        /*0030*/ 	.string	"ptxas"
        /*0030*/ 	.string	"Cuda compilation tools, release 13.0, V13.0.88"
        /*0030*/ 	.string	"Build cuda_13.0.r13.0/compiler.36424714_0"
        /*0030*/ 	.string	"-arch sm_90a -m 64 "



//--------------------- .note.nv.cuinfo           --------------------------
	.section	.note.nv.cuinfo,"",@"SHT_NOTE"
	.sectionflags	@"SHF_NOTE_NV_CUINFO"
        /*0018*/ 	.short	0x0002
        /*001a*/ 	.short	0x005a
        /*001c*/ 	.short	0x0082
	.zero		2


//--------------------- .nv.info                  --------------------------
	.section	.nv.info,"",@"SHT_CUDA_INFO"
	.align	4


	//----- nvinfo : EIATTR_REGCOUNT
	.align		4
        /*0000*/ 	.byte	0x04, 0x2f
        /*0002*/ 	.short	(.L_16 - .L_15)
	.align		4
.L_15:
        /*0004*/ 	.word	index@(_ZN7cutlass13device_kernelINS_4gemm6kernel13GemmUniversalIN4cute5tupleIJiiiiEEENS1_10collective13CollectiveMmaINS1_39MainloopSm90TmaGmmaRmemAWarpSpecializedILi3ENS5_IJNS4_1CILi1EEESB_SB_EEENS1_32KernelTmaWarpSpecializedPingpongEEENS5_IJNSA_ILi64EEESF_NSA_ILi128EEEEEENS_10tfloat32_tENS5_IJSB_llEEESI_NS5_IJlSB_lEEENS4_8TiledMMAINS4_8MMA_AtomIJNS4_4SM904GMMA29MMA_64x64x8_F32TF32TF32_RS_TNILNSO_7ScaleInE1ELSQ_1EEEEEENS4_6LayoutISC_NS5_IJNSA_ILi0EEESU_SU_EEEEENS5_IJNS4_10UnderscoreESX_SX_EEEEENS4_13SM90_TMA_LOADENS4_14ComposedLayoutINS4_7SwizzleILi1ELi4ELi3EEENS4_18smem_ptr_flag_bitsILi32EEENST_INS5_IJNSA_ILi8EEES16_EEENS5_IJSB_S16_EEEEEEENS4_9Copy_AtomIJNS4_39AutoVectorizingCopyWithAssumedAlignmentILi128EEESI_EEENS4_8identityES10_NS11_INS12_ILi3ELi4ELi3EEES15_NST_INS5_IJS16_NSA_ILi32EEEEEENS5_IJS1H_SB_EEEEEEEvS1F_EENS_8epilogue10collective6detail29Sm90TmaWarpSpecializedAdapterINS1O_15DefaultEpilogueISI_SK_SK_NS1N_6thread17LinearCombinationISI_Li1EffLNS1S_9ScaleType4KindE0ELNS_15FloatRoundStyleE2ESI_EENS1_15EpilogueDefaultEEEEEvvEEEEvNT_6ParamsE)
        /*0008*/ 	.word	0x000000a8


	//----- nvinfo : EIATTR_FRAME_SIZE
	.align		4
.L_16:
        /*000c*/ 	.byte	0x04, 0x11
        /*000e*/ 	.short	(.L_18 - .L_17)
	.align		4
.L_17:
        /*0010*/ 	.word	index@(_ZN7cutlass13device_kernelINS_4gemm6kernel13GemmUniversalIN4cute5tupleIJiiiiEEENS1_10collective13CollectiveMmaINS1_39MainloopSm90TmaGmmaRmemAWarpSpecializedILi3ENS5_IJNS4_1CILi1EEESB_SB_EEENS1_32KernelTmaWarpSpecializedPingpongEEENS5_IJNSA_ILi64EEESF_NSA_ILi128EEEEEENS_10tfloat32_tENS5_IJSB_llEEESI_NS5_IJlSB_lEEENS4_8TiledMMAINS4_8MMA_AtomIJNS4_4SM904GMMA29MMA_64x64x8_F32TF32TF32_RS_TNILNSO_7ScaleInE1ELSQ_1EEEEEENS4_6LayoutISC_NS5_IJNSA_ILi0EEESU_SU_EEEEENS5_IJNS4_10UnderscoreESX_SX_EEEEENS4_13SM90_TMA_LOADENS4_14ComposedLayoutINS4_7SwizzleILi1ELi4ELi3EEENS4_18smem_ptr_flag_bitsILi32EEENST_INS5_IJNSA_ILi8EEES16_EEENS5_IJSB_S16_EEEEEEENS4_9Copy_AtomIJNS4_39AutoVectorizingCopyWithAssumedAlignmentILi128EEESI_EEENS4_8identityES10_NS11_INS12_ILi3ELi4ELi3EEES15_NST_INS5_IJS16_NSA_ILi32EEEEEENS5_IJS1H_SB_EEEEEEEvS1F_EENS_8epilogue10collective6detail29Sm90TmaWarpSpecializedAdapterINS1O_15DefaultEpilogueISI_SK_SK_NS1N_6thread17LinearCombinationISI_Li1EffLNS1S_9ScaleType4KindE0ELNS_15FloatRoundStyleE2ESI_EENS1_15EpilogueDefaultEEEEEvvEEEEvNT_6ParamsE)
        /*0014*/ 	.word	0x00000000


	//----- nvinfo : EIATTR_MIN_STACK_SIZE
	.align		4
.L_18:
        /*0018*/ 	.byte	0x04, 0x12
        /*001a*/ 	.short	(.L_20 - .L_19)
	.align		4
.L_19:
        /*001c*/ 	.word	index@(_ZN7cutlass13device_kernelINS_4gemm6kernel13GemmUniversalIN4cute5tupleIJiiiiEEENS1_10collective13CollectiveMmaINS1_39MainloopSm90TmaGmmaRmemAWarpSpecializedILi3ENS5_IJNS4_1CILi1EEESB_SB_EEENS1_32KernelTmaWarpSpecializedPingpongEEENS5_IJNSA_ILi64EEESF_NSA_ILi128EEEEEENS_10tfloat32_tENS5_IJSB_llEEESI_NS5_IJlSB_lEEENS4_8TiledMMAINS4_8MMA_AtomIJNS4_4SM904GMMA29MMA_64x64x8_F32TF32TF32_RS_TNILNSO_7ScaleInE1ELSQ_1EEEEEENS4_6LayoutISC_NS5_IJNSA_ILi0EEESU_SU_EEEEENS5_IJNS4_10UnderscoreESX_SX_EEEEENS4_13SM90_TMA_LOADENS4_14ComposedLayoutINS4_7SwizzleILi1ELi4ELi3EEENS4_18smem_ptr_flag_bitsILi32EEENST_INS5_IJNSA_ILi8EEES16_EEENS5_IJSB_S16_EEEEEEENS4_9Copy_AtomIJNS4_39AutoVectorizingCopyWithAssumedAlignmentILi128EEESI_EEENS4_8identityES10_NS11_INS12_ILi3ELi4ELi3EEES15_NST_INS5_IJS16_NSA_ILi32EEEEEENS5_IJS1H_SB_EEEEEEEvS1F_EENS_8epilogue10collective6detail29Sm90TmaWarpSpecializedAdapterINS1O_15DefaultEpilogueISI_SK_SK_NS1N_6thread17LinearCombinationISI_Li1EffLNS1S_9ScaleType4KindE0ELNS_15FloatRoundStyleE2ESI_EENS1_15EpilogueDefaultEEEEEvvEEEEvNT_6ParamsE)
        /*0020*/ 	.word	0x00000000
.L_20:


//--------------------- .nv.compat                --------------------------
	.section	.nv.compat,"",@"SHT_CUDA_COMPAT_INFO"
	.align	4
        /*0000*/ 	.byte	0x02, 0x09, 0x01, 0x00, 0x02, 0x02, 0x04, 0x00, 0x02, 0x05, 0x05, 0x00, 0x03, 0x07, 0x01, 0x01
        /*0010*/ 	.byte	0x02, 0x03, 0x01, 0x00, 0x02, 0x06, 0x01, 0x00, 0x04, 0x0b, 0x08, 0x00, 0x00, 0x00, 0x00, 0x00
        /*0020*/ 	.byte	0x00, 0x00, 0x00, 0x00


//--------------------- .nv.info._ZN7cutlass13device_kernelINS_4gemm6kernel13GemmUniversalIN4cute5tupleIJiiiiEEENS1_10collective13CollectiveMmaINS1_39MainloopSm90TmaGmmaRmemAWarpSpecializedILi3ENS5_IJNS4_1CILi1EEESB_SB_EEENS1_32KernelTmaWarpSpecializedPingpongEEENS5_IJNSA_ILi64EEESF_NSA_ILi128EEEEEENS_10tfloat32_tENS5_IJSB_llEEESI_NS5_IJlSB_lEEENS4_8TiledMMAINS4_8MMA_AtomIJNS4_4SM904GMMA29MMA_64x64x8_F32TF32TF32_RS_TNILNSO_7ScaleInE1ELSQ_1EEEEEENS4_6LayoutISC_NS5_IJNSA_ILi0EEESU_SU_EEEEENS5_IJNS4_10UnderscoreESX_SX_EEEEENS4_13SM90_TMA_LOADENS4_14ComposedLayoutINS4_7SwizzleILi1ELi4ELi3EEENS4_18smem_ptr_flag_bitsILi32EEENST_INS5_IJNSA_ILi8EEES16_EEENS5_IJSB_S16_EEEEEEENS4_9Copy_AtomIJNS4_39AutoVectorizingCopyWithAssumedAlignmentILi128EEESI_EEENS4_8identityES10_NS11_INS12_ILi3ELi4ELi3EEES15_NST_INS5_IJS16_NSA_ILi32EEEEEENS5_IJS1H_SB_EEEEEEEvS1F_EENS_8epilogue10collective6detail29Sm90TmaWarpSpecializedAdapterINS1O_15DefaultEpilogueISI_SK_SK_NS1N_6thread17LinearCombinationISI_Li1EffLNS1S_9ScaleType4KindE0ELNS_15FloatRoundStyleE2ESI_EENS1_15EpilogueDefaultEEEEEvvEEEEvNT_6ParamsE --------------------------
	.section	.nv.info._ZN7cutlass13device_kernelINS_4gemm6kernel13GemmUniversalIN4cute5tupleIJiiiiEEENS1_10collective13CollectiveMmaINS1_39MainloopSm90TmaGmmaRmemAWarpSpecializedILi3ENS5_IJNS4_1CILi1EEESB_SB_EEENS1_32KernelTmaWarpSpecializedPingpongEEENS5_IJNSA_ILi64EEESF_NSA_ILi128EEEEEENS_10tfloat32_tENS5_IJSB_llEEESI_NS5_IJlSB_lEEENS4_8TiledMMAINS4_8MMA_AtomIJNS4_4SM904GMMA29MMA_64x64x8_F32TF32TF32_RS_TNILNSO_7ScaleInE1ELSQ_1EEEEEENS4_6LayoutISC_NS5_IJNSA_ILi0EEESU_SU_EEEEENS5_IJNS4_10UnderscoreESX_SX_EEEEENS4_13SM90_TMA_LOADENS4_14ComposedLayoutINS4_7SwizzleILi1ELi4ELi3EEENS4_18smem_ptr_flag_bitsILi32EEENST_INS5_IJNSA_ILi8EEES16_EEENS5_IJSB_S16_EEEEEEENS4_9Copy_AtomIJNS4_39AutoVectorizingCopyWithAssumedAlignmentILi128EEESI_EEENS4_8identityES10_NS11_INS12_ILi3ELi4ELi3EEES15_NST_INS5_IJS16_NSA_ILi32EEEEEENS5_IJS1H_SB_EEEEEEEvS1F_EENS_8epilogue10collective6detail29Sm90TmaWarpSpecializedAdapterINS1O_15DefaultEpilogueISI_SK_SK_NS1N_6thread17LinearCombinationISI_Li1EffLNS1S_9ScaleType4KindE0ELNS_15FloatRoundStyleE2ESI_EENS1_15EpilogueDefaultEEEEEvvEEEEvNT_6ParamsE,"",@"SHT_CUDA_INFO"
	.sectionflags	@""
	.align	4


	//----- nvinfo : EIATTR_CUDA_API_VERSION
	.align		4
        /*0000*/ 	.byte	0x04, 0x37
        /*0002*/ 	.short	(.L_22 - .L_21)
.L_21:
        /*0004*/ 	.word	0x00000082


	//----- nvinfo : EIATTR_KPARAM_INFO
	.align		4
.L_22:
        /*0008*/ 	.byte	0x04, 0x17
        /*000a*/ 	.short	(.L_24 - .L_23)
.L_23:
        /*000c*/ 	.word	0x00000000
        /*0010*/ 	.short	0x0000
        /*0012*/ 	.short	0x0070
        /*0014*/ 	.byte	0x00, 0xf0, 0x01, 0x10


	//----- nvinfo : EIATTR_SPARSE_MMA_MASK
	.align		4
.L_24:
        /*0018*/ 	.byte	0x03, 0x50
        /*001a*/ 	.short	0x0000


	//----- nvinfo : EIATTR_MAXREG_COUNT
	.align		4
        /*001c*/ 	.byte	0x03, 0x1b
        /*001e*/ 	.short	0x00a8


	//----- nvinfo : EIATTR_NUM_BARRIERS
	.align		4
        /*0020*/ 	.byte	0x02, 0x4c
        /*0022*/ 	.byte	0x01
	.zero		1


	//----- nvinfo : EIATTR_EXTERNS
	.align		4
        /*0024*/ 	.byte	0x04, 0x0f
        /*0026*/ 	.short	(.L_26 - .L_25)


	//   ....[0]....
	.align		4
.L_25:
        /*0028*/ 	.word	index@(__assertfail)


	//----- nvinfo : EIATTR_MERCURY_ISA_VERSION
	.align		4
.L_26:
        /*002c*/ 	.byte	0x03, 0x5f
        /*002e*/ 	.short	0x0101


	//----- nvinfo : EIATTR_INT_WARP_WIDE_INSTR_OFFSETS
	.align		4
        /*0030*/ 	.byte	0x04, 0x31
        /*0032*/ 	.short	(.L_28 - .L_27)


	//   ....[0]....
.L_27:
        /*0034*/ 	.word	0x00000450


	//   ....[1]....
        /*0038*/ 	.word	0x00000470


	//   ....[2]....
        /*003c*/ 	.word	0x000004f0


	//   ....[3]....
        /*0040*/ 	.word	0x00000500


	//   ....[4]....
        /*0044*/ 	.word	0x00000510


	//   ....[5]....
        /*0048*/ 	.word	0x00000530


	//   ....[6]....
        /*004c*/ 	.word	0x00000590


	//   ....[7]....
        /*0050*/ 	.word	0x000005b0


	//----- nvinfo : EIATTR_COOP_GROUP_MASK_REGIDS
	.align		4
.L_28:
        /*0054*/ 	.byte	0x04, 0x29
        /*0056*/ 	.short	(.L_30 - .L_29)


	//   ....[0]....
.L_29:
        /*0058*/ 	.word	0xffffffff


	//   ....[1]....
        /*005c*/ 	.word	0xffffffff


	//   ....[2]....
        /*0060*/ 	.word	0xffffffff


	//   ....[3]....
        /*0064*/ 	.word	0xffffffff


	//   ....[4]....
        /*0068*/ 	.word	0xffffffff


	//   ....[5]....
        /*006c*/ 	.word	0xffffffff


	//   ....[6]....
        /*0070*/ 	.word	0x0500000f


	//----- nvinfo : EIATTR_COOP_GROUP_INSTR_OFFSETS
	.align		4
.L_30:
        /*0074*/ 	.byte	0x04, 0x28
        /*0076*/ 	.short	(.L_32 - .L_31)


	//   ....[0]....
.L_31:
        /*0078*/ 	.word	0x00000060


	//   ....[1]....
        /*007c*/ 	.word	0x00000080


	//   ....[2]....
        /*0080*/ 	.word	0x00000180


	//   ....[3]....
        /*0084*/ 	.word	0x00000370


	//   ....[4]....
        /*0088*/ 	.word	0x000003b0


	//   ....[5]....
        /*008c*/ 	.word	0x000003f0


	//   ....[6]....
        /*0090*/ 	.word	0x00007ff0


	//----- nvinfo : EIATTR_REG_RECONFIG
	.align		4
.L_32:
        /*0094*/ 	.byte	0x01, 0x54
	.zero		2


	//----- nvinfo : EIATTR_SYSCALL_OFFSETS
	.align		4
        /*0098*/ 	.byte	0x04, 0x46
        /*009a*/ 	.short	(.L_34 - .L_33)


	//   ....[0]....
.L_33:
        /*009c*/ 	.word	0x00001720


	//   ....[1]....
        /*00a0*/ 	.word	0x00001860


	//   ....[2]....
        /*00a4*/ 	.word	0x00001950


	//   ....[3]....
        /*00a8*/ 	.word	0x00006c80


	//   ....[4]....
        /*00ac*/ 	.word	0x00006db0


	//----- nvinfo : EIATTR_MBARRIER_INSTR_OFFSETS
	.align		4
.L_34:
        /*00b0*/ 	.byte	0x04, 0x39
        /*00b2*/ 	.short	(.L_36 - .L_35)


	//   ....[0]....
.L_35:
        /*00b4*/ 	.word	0x00000300
        /*00b8*/ 	.word	0x000000ff
        /*00bc*/ 	.word	0x00000000
        /*00c0*/ 	.short	0x0100
        /*00c2*/ 	.byte	0x05
	.zero		1


	//   ....[1]....
        /*00c4*/ 	.word	0x00000310
        /*00c8*/ 	.word	0x000000ff
        /*00cc*/ 	.word	0x00000018
        /*00d0*/ 	.short	0x0100
        /*00d2*/ 	.byte	0x05
	.zero		1


	//   ....[2]....
        /*00d4*/ 	.word	0x00000320
        /*00d8*/ 	.word	0x000000ff
        /*00dc*/ 	.word	0x00000008
        /*00e0*/ 	.short	0x0100
        /*00e2*/ 	.byte	0x05
	.zero		1


	//   ....[3]....
        /*00e4*/ 	.word	0x00000330
        /*00e8*/ 	.word	0x000000ff
        /*00ec*/ 	.word	0x00000020
        /*00f0*/ 	.short	0x0100
        /*00f2*/ 	.byte	0x05
	.zero		1


	//   ....[4]....
        /*00f4*/ 	.word	0x00000340
        /*00f8*/ 	.word	0x000000ff
        /*00fc*/ 	.word	0x00000010
        /*0100*/ 	.short	0x0100
        /*0102*/ 	.byte	0x05
	.zero		1


	//   ....[5]....
        /*0104*/ 	.word	0x00000350
        /*0108*/ 	.word	0x000000ff
        /*010c*/ 	.word	0x00000028
        /*0110*/ 	.short	0x0100
        /*0112*/ 	.byte	0x05
	.zero		1


	//   ....[6]....
        /*0114*/ 	.word	0x000005d0
        /*0118*/ 	.word	0x000000ff
        /*011c*/ 	.word	0x00000060
        /*0120*/ 	.short	0x0100
        /*0122*/ 	.byte	0x05
	.zero		1


	//   ....[7]....
        /*0124*/ 	.word	0x000005e0
        /*0128*/ 	.word	0x000000ff
        /*012c*/ 	.word	0x00000068
        /*0130*/ 	.short	0x0100
        /*0132*/ 	.byte	0x05
	.zero		1


	//   ....[8]....
        /*0134*/ 	.word	0x00000620
        /*0138*/ 	.word	0x000000ff
        /*013c*/ 	.word	0x00000040
        /*0140*/ 	.short	0x0100
        /*0142*/ 	.byte	0x0a
	.zero		1


	//   ....[9]....
        /*0144*/ 	.word	0x00000640
        /*0148*/ 	.word	0x000000ff
        /*014c*/ 	.word	0x00000048
        /*0150*/ 	.short	0x0100
        /*0152*/ 	.byte	0x0a
	.zero		1


	//   ....[10]....
        /*0154*/ 	.word	0x00000650
        /*0158*/ 	.word	0x000000ff
        /*015c*/ 	.word	0x00000050
        /*0160*/ 	.short	0x0100
        /*0162*/ 	.byte	0x0a
	.zero		1


	//   ....[11]....
        /*0164*/ 	.word	0x00000660
        /*0168*/ 	.word	0x000000ff
        /*016c*/ 	.word	0x00000058
        /*0170*/ 	.short	0x0100
        /*0172*/ 	.byte	0x0a
	.zero		1


	//   ....[12]....
        /*0174*/ 	.word	0x000015d0
        /*0178*/ 	.word	0x00000045
        /*017c*/ 	.word	0xfffffff8
        /*0180*/ 	.short	0x010a
        /*0182*/ 	.byte	0x3f
	.zero		1


	//   ....[13]....
        /*0184*/ 	.word	0x00001a00
        /*0188*/ 	.word	0x00000003
        /*018c*/ 	.word	0x00000000
        /*0190*/ 	.short	0x010a
        /*0192*/ 	.byte	0x3f
	.zero		1


	//   ....[14]....
        /*0194*/ 	.word	0x00001a40
        /*0198*/ 	.word	0x00000003
        /*019c*/ 	.word	0x00000000
        /*01a0*/ 	.short	0x010a
        /*01a2*/ 	.byte	0x3f
	.zero		1


	//   ....[15]....
        /*01a4*/ 	.word	0x00001b80
        /*01a8*/ 	.word	0x00000003
        /*01ac*/ 	.word	0x00000000
        /*01b0*/ 	.short	0x010a
        /*01b2*/ 	.byte	0x3f
	.zero		1


	//   ....[16]....
        /*01b4*/ 	.word	0x000025b0
        /*01b8*/ 	.word	0x00000003
        /*01bc*/ 	.word	0x00000000
        /*01c0*/ 	.short	0x010a
        /*01c2*/ 	.byte	0x3f
	.zero		1


	//   ....[17]....
        /*01c4*/ 	.word	0x00002760
        /*01c8*/ 	.word	0x00000006
        /*01cc*/ 	.word	0x00000000
        /*01d0*/ 	.short	0x010a
        /*01d2*/ 	.byte	0x3f
	.zero		1


	//   ....[18]....
        /*01d4*/ 	.word	0x00002940
        /*01d8*/ 	.word	0x000000ff
        /*01dc*/ 	.word	0x00000000
        /*01e0*/ 	.short	0x0101
        /*01e2*/ 	.byte	0x06
	.zero		1


	//   ....[19]....
        /*01e4*/ 	.word	0x00003190
        /*01e8*/ 	.word	0x00000006
        /*01ec*/ 	.word	0x00000000
        /*01f0*/ 	.short	0x010a
        /*01f2*/ 	.byte	0x3f
	.zero		1


	//   ....[20]....
        /*01f4*/ 	.word	0x000034d0
        /*01f8*/ 	.word	0x000000ff
        /*01fc*/ 	.word	0x00000000
        /*0200*/ 	.short	0x0101
        /*0202*/ 	.byte	0x04
	.zero		1


	//   ....[21]....
        /*0204*/ 	.word	0x00003e60
        /*0208*/ 	.word	0x0000004e
        /*020c*/ 	.word	0x00000000
        /*0210*/ 	.short	0x0101
        /*0212*/ 	.byte	0x2f
	.zero		1


	//   ....[22]....
        /*0214*/ 	.word	0x00003f20
        /*0218*/ 	.word	0x000000ff
        /*021c*/ 	.word	0x00000000
        /*0220*/ 	.short	0x0101
        /*0222*/ 	.byte	0x06
	.zero		1


	//   ....[23]....
        /*0224*/ 	.word	0x00003f90
        /*0228*/ 	.word	0x00000045
        /*022c*/ 	.word	0x00000008
        /*0230*/ 	.short	0x010a
        /*0232*/ 	.byte	0x3f
	.zero		1


	//   ....[24]....
        /*0234*/ 	.word	0x000062c0
        /*0238*/ 	.word	0x00000046
        /*023c*/ 	.word	0x00000000
        /*0240*/ 	.short	0x0101
        /*0242*/ 	.byte	0x2f
	.zero		1


	//   ....[25]....
        /*0244*/ 	.word	0x00006ef0
        /*0248*/ 	.word	0x00000007
        /*024c*/ 	.word	0x00000018
        /*0250*/ 	.short	0x010a
        /*0252*/ 	.byte	0x3f
	.zero		1


	//   ....[26]....
        /*0254*/ 	.word	0x000076b0
        /*0258*/ 	.word	0x00000000
        /*025c*/ 	.word	0x00000068
        /*0260*/ 	.short	0x0101
        /*0262*/ 	.byte	0x3f
	.zero		1


	//   ....[27]....
        /*0264*/ 	.word	0x00007df0
        /*0268*/ 	.word	0x00000005
        /*026c*/ 	.word	0x00000000
        /*0270*/ 	.short	0x010a
        /*0272*/ 	.byte	0x3f
	.zero		1


	//   ....[28]....
        /*0274*/ 	.word	0x00007e70
        /*0278*/ 	.word	0x00000007
        /*027c*/ 	.word	0x00000000
        /*0280*/ 	.short	0x010a
        /*0282*/ 	.byte	0x3f
	.zero		1


	//   ....[29]....
        /*0284*/ 	.word	0x00007f00
        /*0288*/ 	.word	0x00000003
        /*028c*/ 	.word	0x00000000
        /*0290*/ 	.short	0x010a
        /*0292*/ 	.byte	0x3f
	.zero		1


	//   ....[30]....
        /*0294*/ 	.word	0x00007f60
        /*0298*/ 	.word	0x00000045
        /*029c*/ 	.word	0xfffffff8
        /*02a0*/ 	.short	0x010a
        /*02a2*/ 	.byte	0x3f
	.zero		1


	//   ....[31]....
        /*02a4*/ 	.word	0x00008020
        /*02a8*/ 	.word	0x00000003
        /*02ac*/ 	.word	0x00000000
        /*02b0*/ 	.short	0x010a
        /*02b2*/ 	.byte	0x3f
	.zero		1


	//   ....[32]....
        /*02b4*/ 	.word	0x00008070
        /*02b8*/ 	.word	0x00000003
        /*02bc*/ 	.word	0x00000000
        /*02c0*/ 	.short	0x010a
        /*02c2*/ 	.byte	0x3f
	.zero		1


	//   ....[33]....
        /*02c4*/ 	.word	0x000080c0
        /*02c8*/ 	.word	0x00000006
        /*02cc*/ 	.word	0x00000000
        /*02d0*/ 	.short	0x010a
        /*02d2*/ 	.byte	0x3f
	.zero		1


	//   ....[34]....
        /*02d4*/ 	.word	0x00008110
        /*02d8*/ 	.word	0x00000045
        /*02dc*/ 	.word	0x00000008
        /*02e0*/ 	.short	0x010a
        /*02e2*/ 	.byte	0x3f
	.zero		1


	//   ....[35]....
        /*02e4*/ 	.word	0x000081e0
        /*02e8*/ 	.word	0x00000007
        /*02ec*/ 	.word	0x00000018
        /*02f0*/ 	.short	0x010a
        /*02f2*/ 	.byte	0x3f
	.zero		1


	//   ....[36]....
        /*02f4*/ 	.word	0x000082b0
        /*02f8*/ 	.word	0x00000005
        /*02fc*/ 	.word	0x00000000
        /*0300*/ 	.short	0x010a
        /*0302*/ 	.byte	0x3f
	.zero		1


	//   ....[37]....
        /*0304*/ 	.word	0x00008300
        /*0308*/ 	.word	0x00000007
        /*030c*/ 	.word	0x00000000
        /*0310*/ 	.short	0x010a
        /*0312*/ 	.byte	0x3f
	.zero		1


	//----- nvinfo : EIATTR_NUM_MBARRIERS
	.align		4
.L_36:
        /*0314*/ 	.byte	0x03, 0x38
        /*0316*/ 	.short	0x000c


	//----- nvinfo : EIATTR_EXIT_INSTR_OFFSETS
	.align		4
        /*0318*/ 	.byte	0x04, 0x1c
        /*031a*/ 	.short	(.L_38 - .L_37)


	//   ....[0]....
.L_37:
        /*031c*/ 	.word	0x000011b0


	//   ....[1]....
        /*0320*/ 	.word	0x00001210


	//   ....[2]....
        /*0324*/ 	.word	0x000068f0


	//   ....[3]....
        /*0328*/ 	.word	0x00006920


	//   ....[4]....
        /*032c*/ 	.word	0x00007f50


	//----- nvinfo : EIATTR_MAX_THREADS
	.align		4
.L_38:
        /*0330*/ 	.byte	0x04, 0x05
        /*0332*/ 	.short	(.L_40 - .L_39)
.L_39:
        /*0334*/ 	.word	0x00000180
        /*0338*/ 	.word	0x00000001
        /*033c*/ 	.word	0x00000001


	//----- nvinfo : EIATTR_CRS_STACK_SIZE
	.align		4
.L_40:
        /*0340*/ 	.byte	0x04, 0x1e
        /*0342*/ 	.short	(.L_42 - .L_41)
.L_41:
        /*0344*/ 	.word	0x00000000


	//----- nvinfo : EIATTR_CBANK_PARAM_SIZE
	.align		4
.L_42:
        /*0348*/ 	.byte	0x03, 0x19
        /*034a*/ 	.short	0x0470


	//----- nvinfo : EIATTR_PARAM_CBANK
	.align		4
        /*034c*/ 	.byte	0x04, 0x0a
        /*034e*/ 	.short	(.L_44 - .L_43)
	.align		4
.L_43:
        /*0350*/ 	.word	index@(.nv.constant0._ZN7cutlass13device_kernelINS_4gemm6kernel13GemmUniversalIN4cute5tupleIJiiiiEEENS1_10collective13CollectiveMmaINS1_39MainloopSm90TmaGmmaRmemAWarpSpecializedILi3ENS5_IJNS4_1CILi1EEESB_SB_EEENS1_32KernelTmaWarpSpecializedPingpongEEENS5_IJNSA_ILi64EEESF_NSA_ILi128EEEEEENS_10tfloat32_tENS5_IJSB_llEEESI_NS5_IJlSB_lEEENS4_8TiledMMAINS4_8MMA_AtomIJNS4_4SM904GMMA29MMA_64x64x8_F32TF32TF32_RS_TNILNSO_7ScaleInE1ELSQ_1EEEEEENS4_6LayoutISC_NS5_IJNSA_ILi0EEESU_SU_EEEEENS5_IJNS4_10UnderscoreESX_SX_EEEEENS4_13SM90_TMA_LOADENS4_14ComposedLayoutINS4_7SwizzleILi1ELi4ELi3EEENS4_18smem_ptr_flag_bitsILi32EEENST_INS5_IJNSA_ILi8EEES16_EEENS5_IJSB_S16_EEEEEEENS4_9Copy_AtomIJNS4_39AutoVectorizingCopyWithAssumedAlignmentILi128EEESI_EEENS4_8identityES10_NS11_INS12_ILi3ELi4ELi3EEES15_NST_INS5_IJS16_NSA_ILi32EEEEEENS5_IJS1H_SB_EEEEEEEvS1F_EENS_8epilogue10collective6detail29Sm90TmaWarpSpecializedAdapterINS1O_15DefaultEpilogueISI_SK_SK_NS1N_6thread17LinearCombinationISI_Li1EffLNS1S_9ScaleType4KindE0ELNS_15FloatRoundStyleE2ESI_EENS1_15EpilogueDefaultEEEEEvvEEEEvNT_6ParamsE)
        /*0354*/ 	.short	0x0210
        /*0356*/ 	.short	0x0470


	//----- nvinfo : EIATTR_SW_WAR
	.align		4
.L_44:
        /*0358*/ 	.byte	0x04, 0x36
        /*035a*/ 	.short	(.L_46 - .L_45)
.L_45:
        /*035c*/ 	.word	0x00000008
.L_46:


//--------------------- .nv.callgraph             --------------------------
	.section	.nv.callgraph,"",@"SHT_CUDA_CALLGRAPH"
	.align	4
	.sectionentsize	8
	.align		4
        /*0000*/ 	.word	0x00000000
	.align		4
        /*0004*/ 	.word	0xffffffff
	.align		4
        /*0008*/ 	.word	index@(_ZN7cutlass13device_kernelINS_4gemm6kernel13GemmUniversalIN4cute5tupleIJiiiiEEENS1_10collective13CollectiveMmaINS1_39MainloopSm90TmaGmmaRmemAWarpSpecializedILi3ENS5_IJNS4_1CILi1EEESB_SB_EEENS1_32KernelTmaWarpSpecializedPingpongEEENS5_IJNSA_ILi64EEESF_NSA_ILi128EEEEEENS_10tfloat32_tENS5_IJSB_llEEESI_NS5_IJlSB_lEEENS4_8TiledMMAINS4_8MMA_AtomIJNS4_4SM904GMMA29MMA_64x64x8_F32TF32TF32_RS_TNILNSO_7ScaleInE1ELSQ_1EEEEEENS4_6LayoutISC_NS5_IJNSA_ILi0EEESU_SU_EEEEENS5_IJNS4_10UnderscoreESX_SX_EEEEENS4_13SM90_TMA_LOADENS4_14ComposedLayoutINS4_7SwizzleILi1ELi4ELi3EEENS4_18smem_ptr_flag_bitsILi32EEENST_INS5_IJNSA_ILi8EEES16_EEENS5_IJSB_S16_EEEEEEENS4_9Copy_AtomIJNS4_39AutoVectorizingCopyWithAssumedAlignmentILi128EEESI_EEENS4_8identityES10_NS11_INS12_ILi3ELi4ELi3EEES15_NST_INS5_IJS16_NSA_ILi32EEEEEENS5_IJS1H_SB_EEEEEEEvS1F_EENS_8epilogue10collective6detail29Sm90TmaWarpSpecializedAdapterINS1O_15DefaultEpilogueISI_SK_SK_NS1N_6thread17LinearCombinationISI_Li1EffLNS1S_9ScaleType4KindE0ELNS_15FloatRoundStyleE2ESI_EENS1_15EpilogueDefaultEEEEEvvEEEEvNT_6ParamsE)
	.align		4
        /*000c*/ 	.word	index@(__assertfail)
	.align		4
        /*0010*/ 	.word	0x00000000
	.align		4
        /*0014*/ 	.word	0xfffffffe
	.align		4
        /*0018*/ 	.word	0x00000000
	.align		4
        /*001c*/ 	.word	0xfffffffd
	.align		4
        /*0020*/ 	.word	0x00000000
	.align		4
        /*0024*/ 	.word	0xfffffffc


//--------------------- .nv.constant4             --------------------------
	.section	.nv.constant4,"a",@progbits
	.align	8
	.align		8
.nv.constant4:
        /*0000*/ 	.dword	__assertfail
	.align		8
        /*0008*/ 	.dword	__unnamed_1
	.align		8
        /*0010*/ 	.dword	__unnamed_2
	.align		8
        /*0018*/ 	.dword	_ZN40_INTERNAL_03119f83_4_k_cu_3ee712b3_273864cuda3std3__45__cpo5beginE
	.align		8
        /*0020*/ 	.dword	_ZN40_INTERNAL_03119f83_4_k_cu_3ee712b3_273864cuda3std3__45__cpo3endE
	.align		8
        /*0028*/ 	.dword	_ZN40_INTERNAL_03119f83_4_k_cu_3ee712b3_273864cuda3std3__45__cpo6cbeginE
	.align		8
        /*0030*/ 	.dword	_ZN40_INTERNAL_03119f83_4_k_cu_3ee712b3_273864cuda3std3__45__cpo4cendE
	.align		8
        /*0038*/ 	.dword	_ZN40_INTERNAL_03119f83_4_k_cu_3ee712b3_273864cuda3std3__442_GLOBAL__N__03119f83_4_k_cu_3ee712b3_273866ignoreE
	.align		8
        /*0040*/ 	.dword	_ZN40_INTERNAL_03119f83_4_k_cu_3ee712b3_273864cuda3std3__419piecewise_constructE
	.align		8
        /*0048*/ 	.dword	_ZN40_INTERNAL_03119f83_4_k_cu_3ee712b3_273864cuda3std3__48in_placeE
	.align		8
        /*0050*/ 	.dword	_ZN40_INTERNAL_03119f83_4_k_cu_3ee712b3_273864cuda3std6ranges3__45__cpo4swapE
	.align		8
        /*0058*/ 	.dword	_ZN40_INTERNAL_03119f83_4_k_cu_3ee712b3_273864cuda3std6ranges3__45__cpo9iter_moveE
	.align		8
        /*0060*/ 	.dword	_ZN40_INTERNAL_03119f83_4_k_cu_3ee712b3_273864cute7productE
	.align		8
        /*0068*/ 	.dword	_ZN40_INTERNAL_03119f83_4_k_cu_3ee712b3_273864cute1_E
	.align		8
        /*0070*/ 	.dword	$str$24
	.align		8
        /*0078*/ 	.dword	$str$25


//--------------------- .text._ZN7cutlass13device_kernelINS_4gemm6kernel13GemmUniversalIN4cute5tupleIJiiiiEEENS1_10collective13CollectiveMmaINS1_39MainloopSm90TmaGmmaRmemAWarpSpecializedILi3ENS5_IJNS4_1CILi1EEESB_SB_EEENS1_32KernelTmaWarpSpecializedPingpongEEENS5_IJNSA_ILi64EEESF_NSA_ILi128EEEEEENS_10tfloat32_tENS5_IJSB_llEEESI_NS5_IJlSB_lEEENS4_8TiledMMAINS4_8MMA_AtomIJNS4_4SM904GMMA29MMA_64x64x8_F32TF32TF32_RS_TNILNSO_7ScaleInE1ELSQ_1EEEEEENS4_6LayoutISC_NS5_IJNSA_ILi0EEESU_SU_EEEEENS5_IJNS4_10UnderscoreESX_SX_EEEEENS4_13SM90_TMA_LOADENS4_14ComposedLayoutINS4_7SwizzleILi1ELi4ELi3EEENS4_18smem_ptr_flag_bitsILi32EEENST_INS5_IJNSA_ILi8EEES16_EEENS5_IJSB_S16_EEEEEEENS4_9Copy_AtomIJNS4_39AutoVectorizingCopyWithAssumedAlignmentILi128EEESI_EEENS4_8identityES10_NS11_INS12_ILi3ELi4ELi3EEES15_NST_INS5_IJS16_NSA_ILi32EEEEEENS5_IJS1H_SB_EEEEEEEvS1F_EENS_8epilogue10collective6detail29Sm90TmaWarpSpecializedAdapterINS1O_15DefaultEpilogueISI_SK_SK_NS1N_6thread17LinearCombinationISI_Li1EffLNS1S_9ScaleType4KindE0ELNS_15FloatRoundStyleE2ESI_EENS1_15EpilogueDefaultEEEEEvvEEEEvNT_6ParamsE --------------------------
	.section	.text._ZN7cutlass13device_kernelINS_4gemm6kernel13GemmUniversalIN4cute5tupleIJiiiiEEENS1_10collective13CollectiveMmaINS1_39MainloopSm90TmaGmmaRmemAWarpSpecializedILi3ENS5_IJNS4_1CILi1EEESB_SB_EEENS1_32KernelTmaWarpSpecializedPingpongEEENS5_IJNSA_ILi64EEESF_NSA_ILi128EEEEEENS_10tfloat32_tENS5_IJSB_llEEESI_NS5_IJlSB_lEEENS4_8TiledMMAINS4_8MMA_AtomIJNS4_4SM904GMMA29MMA_64x64x8_F32TF32TF32_RS_TNILNSO_7ScaleInE1ELSQ_1EEEEEENS4_6LayoutISC_NS5_IJNSA_ILi0EEESU_SU_EEEEENS5_IJNS4_10UnderscoreESX_SX_EEEEENS4_13SM90_TMA_LOADENS4_14ComposedLayoutINS4_7SwizzleILi1ELi4ELi3EEENS4_18smem_ptr_flag_bitsILi32EEENST_INS5_IJNSA_ILi8EEES16_EEENS5_IJSB_S16_EEEEEEENS4_9Copy_AtomIJNS4_39AutoVectorizingCopyWithAssumedAlignmentILi128EEESI_EEENS4_8identityES10_NS11_INS12_ILi3ELi4ELi3EEES15_NST_INS5_IJS16_NSA_ILi32EEEEEENS5_IJS1H_SB_EEEEEEEvS1F_EENS_8epilogue10collective6detail29Sm90TmaWarpSpecializedAdapterINS1O_15DefaultEpilogueISI_SK_SK_NS1N_6thread17LinearCombinationISI_Li1EffLNS1S_9ScaleType4KindE0ELNS_15FloatRoundStyleE2ESI_EENS1_15EpilogueDefaultEEEEEvvEEEEvNT_6ParamsE,"ax",@progbits
	.align	128
.text._ZN7cutlass13device_kernelINS_4gemm6kernel13GemmUniversalIN4cute5tupleIJiiiiEEENS1_10collective13CollectiveMmaINS1_39MainloopSm90TmaGmmaRmemAWarpSpecializedILi3ENS5_IJNS4_1CILi1EEESB_SB_EEENS1_32KernelTmaWarpSpecializedPingpongEEENS5_IJNSA_ILi64EEESF_NSA_ILi128EEEEEENS_10tfloat32_tENS5_IJSB_llEEESI_NS5_IJlSB_lEEENS4_8TiledMMAINS4_8MMA_AtomIJNS4_4SM904GMMA29MMA_64x64x8_F32TF32TF32_RS_TNILNSO_7ScaleInE1ELSQ_1EEEEEENS4_6LayoutISC_NS5_IJNSA_ILi0EEESU_SU_EEEEENS5_IJNS4_10UnderscoreESX_SX_EEEEENS4_13SM90_TMA_LOADENS4_14ComposedLayoutINS4_7SwizzleILi1ELi4ELi3EEENS4_18smem_ptr_flag_bitsILi32EEENST_INS5_IJNSA_ILi8EEES16_EEENS5_IJSB_S16_EEEEEEENS4_9Copy_AtomIJNS4_39AutoVectorizingCopyWithAssumedAlignmentILi128EEESI_EEENS4_8identityES10_NS11_INS12_ILi3ELi4ELi3EEES15_NST_INS5_IJS16_NSA_ILi32EEEEEENS5_IJS1H_SB_EEEEEEEvS1F_EENS_8epilogue10collective6detail29Sm90TmaWarpSpecializedAdapterINS1O_15DefaultEpilogueISI_SK_SK_NS1N_6thread17LinearCombinationISI_Li1EffLNS1S_9ScaleType4KindE0ELNS_15FloatRoundStyleE2ESI_EENS1_15EpilogueDefaultEEEEEvvEEEEvNT_6ParamsE:
        .type           _ZN7cutlass13device_kernelINS_4gemm6kernel13GemmUniversalIN4cute5tupleIJiiiiEEENS1_10collective13CollectiveMmaINS1_39MainloopSm90TmaGmmaRmemAWarpSpecializedILi3ENS5_IJNS4_1CILi1EEESB_SB_EEENS1_32KernelTmaWarpSpecializedPingpongEEENS5_IJNSA_ILi64EEESF_NSA_ILi128EEEEEENS_10tfloat32_tENS5_IJSB_llEEESI_NS5_IJlSB_lEEENS4_8TiledMMAINS4_8MMA_AtomIJNS4_4SM904GMMA29MMA_64x64x8_F32TF32TF32_RS_TNILNSO_7ScaleInE1ELSQ_1EEEEEENS4_6LayoutISC_NS5_IJNSA_ILi0EEESU_SU_EEEEENS5_IJNS4_10UnderscoreESX_SX_EEEEENS4_13SM90_TMA_LOADENS4_14ComposedLayoutINS4_7SwizzleILi1ELi4ELi3EEENS4_18smem_ptr_flag_bitsILi32EEENST_INS5_IJNSA_ILi8EEES16_EEENS5_IJSB_S16_EEEEEEENS4_9Copy_AtomIJNS4_39AutoVectorizingCopyWithAssumedAlignmentILi128EEESI_EEENS4_8identityES10_NS11_INS12_ILi3ELi4ELi3EEES15_NST_INS5_IJS16_NSA_ILi32EEEEEENS5_IJS1H_SB_EEEEEEEvS1F_EENS_8epilogue10collective6detail29Sm90TmaWarpSpecializedAdapterINS1O_15DefaultEpilogueISI_SK_SK_NS1N_6thread17LinearCombinationISI_Li1EffLNS1S_9ScaleType4KindE0ELNS_15FloatRoundStyleE2ESI_EENS1_15EpilogueDefaultEEEEEvvEEEEvNT_6ParamsE,@function
        .size           _ZN7cutlass13device_kernelINS_4gemm6kernel13GemmUniversalIN4cute5tupleIJiiiiEEENS1_10collective13CollectiveMmaINS1_39MainloopSm90TmaGmmaRmemAWarpSpecializedILi3ENS5_IJNS4_1CILi1EEESB_SB_EEENS1_32KernelTmaWarpSpecializedPingpongEEENS5_IJNSA_ILi64EEESF_NSA_ILi128EEEEEENS_10tfloat32_tENS5_IJSB_llEEESI_NS5_IJlSB_lEEENS4_8TiledMMAINS4_8MMA_AtomIJNS4_4SM904GMMA29MMA_64x64x8_F32TF32TF32_RS_TNILNSO_7ScaleInE1ELSQ_1EEEEEENS4_6LayoutISC_NS5_IJNSA_ILi0EEESU_SU_EEEEENS5_IJNS4_10UnderscoreESX_SX_EEEEENS4_13SM90_TMA_LOADENS4_14ComposedLayoutINS4_7SwizzleILi1ELi4ELi3EEENS4_18smem_ptr_flag_bitsILi32EEENST_INS5_IJNSA_ILi8EEES16_EEENS5_IJSB_S16_EEEEEEENS4_9Copy_AtomIJNS4_39AutoVectorizingCopyWithAssumedAlignmentILi128EEESI_EEENS4_8identityES10_NS11_INS12_ILi3ELi4ELi3EEES15_NST_INS5_IJS16_NSA_ILi32EEEEEENS5_IJS1H_SB_EEEEEEEvS1F_EENS_8epilogue10collective6detail29Sm90TmaWarpSpecializedAdapterINS1O_15DefaultEpilogueISI_SK_SK_NS1N_6thread17LinearCombinationISI_Li1EffLNS1S_9ScaleType4KindE0ELNS_15FloatRoundStyleE2ESI_EENS1_15EpilogueDefaultEEEEEvvEEEEvNT_6ParamsE,(.L_x_146 - _ZN7cutlass13device_kernelINS_4gemm6kernel13GemmUniversalIN4cute5tupleIJiiiiEEENS1_10collective13CollectiveMmaINS1_39MainloopSm90TmaGmmaRmemAWarpSpecializedILi3ENS5_IJNS4_1CILi1EEESB_SB_EEENS1_32KernelTmaWarpSpecializedPingpongEEENS5_IJNSA_ILi64EEESF_NSA_ILi128EEEEEENS_10tfloat32_tENS5_IJSB_llEEESI_NS5_IJlSB_lEEENS4_8TiledMMAINS4_8MMA_AtomIJNS4_4SM904GMMA29MMA_64x64x8_F32TF32TF32_RS_TNILNSO_7ScaleInE1ELSQ_1EEEEEENS4_6LayoutISC_NS5_IJNSA_ILi0EEESU_SU_EEEEENS5_IJNS4_10UnderscoreESX_SX_EEEEENS4_13SM90_TMA_LOADENS4_14ComposedLayoutINS4_7SwizzleILi1ELi4ELi3EEENS4_18smem_ptr_flag_bitsILi32EEENST_INS5_IJNSA_ILi8EEES16_EEENS5_IJSB_S16_EEEEEEENS4_9Copy_AtomIJNS4_39AutoVectorizingCopyWithAssumedAlignmentILi128EEESI_EEENS4_8identityES10_NS11_INS12_ILi3ELi4ELi3EEES15_NST_INS5_IJS16_NSA_ILi32EEEEEENS5_IJS1H_SB_EEEEEEEvS1F_EENS_8epilogue10collective6detail29Sm90TmaWarpSpecializedAdapterINS1O_15DefaultEpilogueISI_SK_SK_NS1N_6thread17LinearCombinationISI_Li1EffLNS1S_9ScaleType4KindE0ELNS_15FloatRoundStyleE2ESI_EENS1_15EpilogueDefaultEEEEEvvEEEEvNT_6ParamsE)
        .other          _ZN7cutlass13device_kernelINS_4gemm6kernel13GemmUniversalIN4cute5tupleIJiiiiEEENS1_10collective13CollectiveMmaINS1_39MainloopSm90TmaGmmaRmemAWarpSpecializedILi3ENS5_IJNS4_1CILi1EEESB_SB_EEENS1_32KernelTmaWarpSpecializedPingpongEEENS5_IJNSA_ILi64EEESF_NSA_ILi128EEEEEENS_10tfloat32_tENS5_IJSB_llEEESI_NS5_IJlSB_lEEENS4_8TiledMMAINS4_8MMA_AtomIJNS4_4SM904GMMA29MMA_64x64x8_F32TF32TF32_RS_TNILNSO_7ScaleInE1ELSQ_1EEEEEENS4_6LayoutISC_NS5_IJNSA_ILi0EEESU_SU_EEEEENS5_IJNS4_10UnderscoreESX_SX_EEEEENS4_13SM90_TMA_LOADENS4_14ComposedLayoutINS4_7SwizzleILi1ELi4ELi3EEENS4_18smem_ptr_flag_bitsILi32EEENST_INS5_IJNSA_ILi8EEES16_EEENS5_IJSB_S16_EEEEEEENS4_9Copy_AtomIJNS4_39AutoVectorizingCopyWithAssumedAlignmentILi128EEESI_EEENS4_8identityES10_NS11_INS12_ILi3ELi4ELi3EEES15_NST_INS5_IJS16_NSA_ILi32EEEEEENS5_IJS1H_SB_EEEEEEEvS1F_EENS_8epilogue10collective6detail29Sm90TmaWarpSpecializedAdapterINS1O_15DefaultEpilogueISI_SK_SK_NS1N_6thread17LinearCombinationISI_Li1EffLNS1S_9ScaleType4KindE0ELNS_15FloatRoundStyleE2ESI_EENS1_15EpilogueDefaultEEEEEvvEEEEvNT_6ParamsE,@"STO_CUDA_ENTRY STV_DEFAULT"
_ZN7cutlass13device_kernelINS_4gemm6kernel13GemmUniversalIN4cute5tupleIJiiiiEEENS1_10collective13CollectiveMmaINS1_39MainloopSm90TmaGmmaRmemAWarpSpecializedILi3ENS5_IJNS4_1CILi1EEESB_SB_EEENS1_32KernelTmaWarpSpecializedPingpongEEENS5_IJNSA_ILi64EEESF_NSA_ILi128EEEEEENS_10tfloat32_tENS5_IJSB_llEEESI_NS5_IJlSB_lEEENS4_8TiledMMAINS4_8MMA_AtomIJNS4_4SM904GMMA29MMA_64x64x8_F32TF32TF32_RS_TNILNSO_7ScaleInE1ELSQ_1EEEEEENS4_6LayoutISC_NS5_IJNSA_ILi0EEESU_SU_EEEEENS5_IJNS4_10UnderscoreESX_SX_EEEEENS4_13SM90_TMA_LOADENS4_14ComposedLayoutINS4_7SwizzleILi1ELi4ELi3EEENS4_18smem_ptr_flag_bitsILi32EEENST_INS5_IJNSA_ILi8EEES16_EEENS5_IJSB_S16_EEEEEEENS4_9Copy_AtomIJNS4_39AutoVectorizingCopyWithAssumedAlignmentILi128EEESI_EEENS4_8identityES10_NS11_INS12_ILi3ELi4ELi3EEES15_NST_INS5_IJS16_NSA_ILi32EEEEEENS5_IJS1H_SB_EEEEEEEvS1F_EENS_8epilogue10collective6detail29Sm90TmaWarpSpecializedAdapterINS1O_15DefaultEpilogueISI_SK_SK_NS1N_6thread17LinearCombinationISI_Li1EffLNS1S_9ScaleType4KindE0ELNS_15FloatRoundStyleE2ESI_EENS1_15EpilogueDefaultEEEEEvvEEEEvNT_6ParamsE:
[----:B------:R-:W0:Y:S01]  /*0000*/  LDC R1, c[0x0][0x28] ;  /* 0x00000a00ff017b82 */ /* 0x000e220000000800 */
[----:B------:R-:W1:Y:S01]  /*0010*/  S2R R0, SR_TID.X ;  /* 0x0000000000007919 */ /* 0x000e620000002100 */
[----:B------:R-:W-:Y:S01]  /*0020*/  ELECT P0, URZ, PT ;  /* 0x00000000003f782f */ /* 0x000fe20003800000 */
[----:B------:R-:W-:Y:S01]  /*0030*/  BSSY B0, `(.L_x_0) ;  /* 0x0000014000007945 */ /* 0x000fe20003800000 */
[--C-:B-1----:R-:W-:Y:S02]  /*0040*/  SHF.R.U32.HI R2, RZ, 0x5, R0.reuse ;  /* 0x00000005ff027819 */ /* 0x102fe40000011600 */
[----:B------:R-:W-:-:S03]  /*0050*/  SHF.R.U32.HI R69, RZ, 0x7, R0 ;  /* 0x00000007ff457819 */ /* 0x000fc60000011600 */
[----:B------:R-:W1:Y:S02]  /*0060*/  SHFL.IDX PT, R3, R2, RZ, 0x1f ;  /* 0x00001fff02037589 */ /* 0x000e6400000e0000 */
[----:B-1----:R-:W-:Y:S02]  /*0070*/  R2UR UR4, R3 ;  /* 0x00000000030472ca */ /* 0x002fe400000e0000 */
[----:B------:R1:W2:Y:S11]  /*0080*/  SHFL.IDX PT, R3, R69, RZ, 0x1f ;  /* 0x00001fff45037589 */ /* 0x0002b600000e0000 */
[----:B------:R-:W-:-:S02]  /*0090*/  USHF.R.S32.HI UR5, URZ, 0x1f, UR4 ;  /* 0x0000001f3f057899 */ /* 0x000fc40008011404 */
[----:B------:R-:W-:Y:S02]  /*00a0*/  ISETP.NE.OR P0, PT, RZ, UR4, !P0 ;  /* 0x00000004ff007c0c */ /* 0x000fe4000c705670 */
[----:B------:R-:W-:-:S04]  /*00b0*/  ULEA.HI UR5, UR5, UR4, URZ, 0x2 ;  /* 0x0000000405057291 */ /* 0x000fc8000f8f103f */
[----:B------:R-:W-:-:S04]  /*00c0*/  ULOP3.LUT UR5, UR5, 0xfffffffc, URZ, 0xc0, !UPT ;  /* 0xfffffffc05057892 */ /* 0x000fc8000f8ec03f */
[----:B------:R-:W-:-:S03]  /*00d0*/  UIADD3 UR4, UR4, -UR5, URZ ;  /* 0x8000000504047290 */ /* 0x000fc6000fffe03f */
[----:B012---:R-:W-:Y:S09]  /*00e0*/  @P0 BRA `(.L_x_1) ;  /* 0x0000000000200947 */ /* 0x007ff20003800000 */
[----:B------:R-:W-:Y:S02]  /*00f0*/  ULDC.64 UR6, c[0x0][0x198] ;  /* 0x0000660000067ab9 */ /* 0x000fe40000000a00 */
[----:B------:R-:W-:Y:S02]  /*0100*/  UIADD3 UR8, UP0, UR6, 0xf0, URZ ;  /* 0x000000f006087890 */ /* 0x000fe4000ff1e03f */
[----:B------:R-:W-:Y:S02]  /*0110*/  UIADD3 UR6, UP1, UR6, 0x1f0, URZ ;  /* 0x000001f006067890 */ /* 0x000fe4000ff3e03f */
[----:B------:R-:W-:Y:S02]  /*0120*/  UIADD3.X UR9, URZ, UR7, URZ, UP0, !UPT ;  /* 0x000000073f097290 */ /* 0x000fe400087fe43f */
[----:B------:R-:W-:-:S07]  /*0130*/  UIADD3.X UR7, URZ, UR7, URZ, UP1, !UPT ;  /* 0x000000073f077290 */ /* 0x000fce0008ffe43f */
[----:B------:R0:W-:Y:S02]  /*0140*/  UTMACCTL.PF [UR8] ;  /* 0x00000000080079b9 */ /* 0x0001e40008040000 */
[----:B------:R0:W-:Y:S02]  /*0150*/  UTMACCTL.PF [UR6] ;  /* 0x00000000060079b9 */ /* 0x0001e40008040000 */
[----:B0-----:R-:W-:Y:S01]  /*0160*/  NOP ;  /* 0x0000000000007918 */ /* 0x001fe20000000000 */
.L_x_1:
[----:B------:R-:W-:Y:S05]  /*0170*/  BSYNC B0 ;  /* 0x0000000000007941 */ /* 0x000fea0003800000 */
.L_x_0:
[----:B------:R-:W0:Y:S01]  /*0180*/  SHFL.IDX PT, R4, R2, RZ, 0x1f ;  /* 0x00001fff02047589 */ /* 0x000e2200000e0000 */
[----:B------:R-:W-:Y:S01]  /*0190*/  R2UR UR13, R3 ;  /* 0x00000000030d72ca */ /* 0x000fe200000e0000 */
[----:B------:R-:W-:-:S04]  /*01a0*/  UISETP.NE.AND UP0, UPT, UR4, 0x3, UPT ;  /* 0x000000030400788c */ /* 0x000fc8000bf05270 */
[----:B------:R-:W-:-:S08]  /*01b0*/  UISETP.EQ.OR UP0, UPT, UR4, URZ, !UP0 ;  /* 0x0000003f0400728c */ /* 0x000fd0000c702670 */
[----:B------:R-:W-:Y:S02]  /*01c0*/  UIADD3 UR12, UR13, -0x1, URZ ;  /* 0xffffffff0d0c7890 */ /* 0x000fe4000fffe03f */
[----:B------:R-:W-:Y:S02]  /*01d0*/  UISETP.EQ.AND UP0, UPT, UR13, URZ, UP0 ;  /* 0x0000003f0d00728c */ /* 0x000fe40008702270 */
[----:B------:R-:W-:Y:S02]  /*01e0*/  UISETP.GE.U32.AND UP1, UPT, UR12, 0x2, UPT ;  /* 0x000000020c00788c */ /* 0x000fe4000bf26070 */
[----:B------:R-:W-:Y:S01]  /*01f0*/  USEL UR38, URZ, 0x1, !UP0 ;  /* 0x000000013f267887 */ /* 0x000fe2000c000000 */
[----:B0-----:R-:W-:-:S03]  /*0200*/  ISETP.NE.AND P0, PT, R4, RZ, PT ;  /* 0x000000ff0400720c */ /* 0x001fc60003f05270 */
[----:B------:R-:W-:-:S10]  /*0210*/  USEL UR38, UR38, 0x2, UP1 ;  /* 0x0000000226267887 */ /* 0x000fd40008800000 */
[----:B------:R-:W-:Y:S05]  /*0220*/  @P0 BRA `(.L_x_2) ;  /* 0x0000000000500947 */ /* 0x000fea0003800000 */
[----:B------:R-:W0:Y:S01]  /*0230*/  S2UR UR6, SR_CgaCtaId ;  /* 0x00000000000679c3 */ /* 0x000e220000008800 */
[----:B------:R-:W-:Y:S01]  /*0240*/  UMOV UR5, 0x400 ;  /* 0x0000040000057882 */ /* 0x000fe20000000000 */
[----:B------:R-:W-:Y:S01]  /*0250*/  UMOV UR7, 0x1 ;  /* 0x0000000100077882 */ /* 0x000fe20000000000 */
[----:B------:R-:W-:Y:S01]  /*0260*/  UMOV UR8, 0x80 ;  /* 0x0000008000087882 */ /* 0x000fe20000000000 */
[----:B------:R-:W-:Y:S01]  /*0270*/  ELECT P0, URZ, PT ;  /* 0x00000000003f782f */ /* 0x000fe20003800000 */
[----:B------:R-:W-:-:S04]  /*0280*/  UIADD3 UR8, -UR8, 0x100000, URZ ;  /* 0x0010000008087890 */ /* 0x000fc8000fffe13f */
[----:B------:R-:W-:Y:S02]  /*0290*/  USHF.L.U32 UR9, UR8, 0xb, URZ ;  /* 0x0000000b08097899 */ /* 0x000fe4000800063f */
[----:B------:R-:W-:Y:S02]  /*02a0*/  USHF.L.U32 UR8, UR8, 0x1, URZ ;  /* 0x0000000108087899 */ /* 0x000fe4000800063f */
[----:B0-----:R-:W-:Y:S02]  /*02b0*/  ULEA UR5, UR6, UR5, 0x18 ;  /* 0x0000000506057291 */ /* 0x001fe4000f8ec03f */
[----:B------:R-:W-:-:S04]  /*02c0*/  UIADD3 UR6, -UR7, 0x100000, URZ ;  /* 0x0010000007067890 */ /* 0x000fc8000fffe13f */
[----:B------:R-:W-:Y:S02]  /*02d0*/  USHF.L.U32 UR7, UR6, 0xb, URZ ;  /* 0x0000000b06077899 */ /* 0x000fe4000800063f */
[----:B------:R-:W-:Y:S01]  /*02e0*/  USHF.L.U32 UR6, UR6, 0x1, URZ ;  /* 0x0000000106067899 */ /* 0x000fe2000800063f */
[----:B------:R-:W0:Y:S11]  /*02f0*/  FENCE.VIEW.ASYNC.S ;  /* 0x00000000000073c6 */ /* 0x000e360000000000 */
[----:B0-----:R0:W1:Y:S01]  /*0300*/  SYNCS.EXCH.64 URZ, [UR5], UR6 ;  /* 0x00000006053f75b2 */ /* 0x0010620008000100 */
[----:B------:R0:W2:Y:S01]  /*0310*/  SYNCS.EXCH.64 URZ, [UR5+0x18], UR8 ;  /* 0x00001808053f75b2 */ /* 0x0000a20008000100 */
[----:B------:R0:W3:Y:S01]  /*0320*/  SYNCS.EXCH.64 URZ, [UR5+0x8], UR6 ;  /* 0x00000806053f75b2 */ /* 0x0000e20008000100 */
[----:B------:R0:W4:Y:S01]  /*0330*/  SYNCS.EXCH.64 URZ, [UR5+0x20], UR8 ;  /* 0x00002008053f75b2 */ /* 0x0001220008000100 */
[----:B------:R0:W0:Y:S01]  /*0340*/  SYNCS.EXCH.64 URZ, [UR5+0x10], UR6 ;  /* 0x00001006053f75b2 */ /* 0x0000220008000100 */
[----:B------:R0:W0:Y:S01]  /*0350*/  SYNCS.EXCH.64 URZ, [UR5+0x28], UR8 ;  /* 0x00002808053f75b2 */ /* 0x0000220008000100 */
[----:B------:R-:W-:Y:S01]  /*0360*/  NOP ;  /* 0x0000000000007918 */ /* 0x000fe20000000000 */
.L_x_2:
[----:B------:R-:W5:Y:S01]  /*0370*/  SHFL.IDX PT, R4, R2, RZ, 0x1f ;  /* 0x00001fff02047589 */ /* 0x000f6200000e0000 */
[----:B------:R-:W-:Y:S01]  /*0380*/  ELECT P0, URZ, PT ;  /* 0x00000000003f782f */ /* 0x000fe20003800000 */
[----:B------:R-:W-:Y:S01]  /*0390*/  NOP ;  /* 0x0000000000007918 */ /* 0x000fe20000000000 */
[----:B------:R-:W-:Y:S01]  /*03a0*/  ELECT P1, URZ, PT ;  /* 0x00000000003f782f */ /* 0x000fe20003820000 */
[----:B------:R-:W1:Y:S01]  /*03b0*/  SHFL.IDX PT, R3, R2, RZ, 0x1f ;  /* 0x00001fff02037589 */ /* 0x000e6200000e0000 */
[----:B0-----:R-:W-:Y:S01]  /*03c0*/  UMOV UR6, 0x20 ;  /* 0x0000002000067882 */ /* 0x001fe20000000000 */
[----:B------:R-:W-:Y:S01]  /*03d0*/  UMOV UR9, 0x80 ;  /* 0x0000008000097882 */ /* 0x000fe20000000000 */
[----:B------:R-:W-:Y:S01]  /*03e0*/  NOP ;  /* 0x0000000000007918 */ /* 0x000fe20000000000 */
[----:B------:R-:W0:Y:S01]  /*03f0*/  SHFL.IDX PT, R69, R69, RZ, 0x1f ;  /* 0x00001fff45457589 */ /* 0x000e2200000e0000 */
[----:B------:R-:W-:Y:S01]  /*0400*/  ULDC.64 UR36, c[0x0][0x208] ;  /* 0x0000820000247ab9 */ /* 0x000fe20000000a00 */
[----:B-----5:R-:W-:-:S02]  /*0410*/  ISETP.NE.OR P0, PT, R4, RZ, !P0 ;  /* 0x000000ff0400720c */ /* 0x020fc40004705670 */
[----:B-1----:R-:W-:Y:S02]  /*0420*/  ISETP.NE.OR P1, PT, R3, RZ, !P1 ;  /* 0x000000ff0300720c */ /* 0x002fe40004f25670 */
[----:B------:R-:W-:-:S04]  /*0430*/  SHF.R.S32.HI R3, RZ, 0x1f, R0 ;  /* 0x0000001fff037819 */ /* 0x000fc80000011400 */
[----:B------:R-:W-:-:S05]  /*0440*/  LEA.HI R3, R3, R0, RZ, 0x7 ;  /* 0x0000000003037211 */ /* 0x000fca00078f38ff */
[----:B------:R-:W-:Y:S01]  /*0450*/  VOTEU.ALL UP0, P0 ;  /* 0x00000000003f7886 */ /* 0x000fe20000000000 */
[----:B------:R-:W-:Y:S01]  /*0460*/  LOP3.LUT R3, R3, 0xffffff80, RZ, 0xc0, !PT ;  /* 0xffffff8003037812 */ /* 0x000fe200078ec0ff */
[----:B------:R-:W-:-:S03]  /*0470*/  VOTEU.ALL UP1, P1 ;  /* 0x00000000003f7886 */ /* 0x000fc60000820000 */
[----:B------:R-:W1:Y:S01]  /*0480*/  @!UP0 S2UR UR8, SR_CgaCtaId ;  /* 0x00000000000889c3 */ /* 0x000e620000008800 */
[----:B------:R-:W-:Y:S01]  /*0490*/  @!UP0 UMOV UR5, 0x400 ;  /* 0x0000040000058882 */ /* 0x000fe20000000000 */
[----:B------:R-:W-:-:S04]  /*04a0*/  @!UP0 UIADD3 UR6, -UR6, 0x100000, URZ ;  /* 0x0010000006068890 */ /* 0x000fc8000fffe13f */
[----:B------:R-:W-:Y:S02]  /*04b0*/  @!UP0 USHF.L.U32 UR7, UR6, 0xb, URZ ;  /* 0x0000000b06078899 */ /* 0x000fe4000800063f */
[----:B------:R-:W-:Y:S01]  /*04c0*/  @!UP0 USHF.L.U32 UR6, UR6, 0x1, URZ ;  /* 0x0000000106068899 */ /* 0x000fe2000800063f */
[----:B------:R-:W-:Y:S01]  /*04d0*/  IMAD.IADD R24, R0, 0x1, -R3 ;  /* 0x0000000100187824 */ /* 0x000fe200078e0a03 */
[----:B------:R-:W-:Y:S01]  /*04e0*/  @!UP1 UMOV UR10, 0x400 ;  /* 0x00000400000a9882 */ /* 0x000fe20000000000 */
[----:B------:R-:W-:Y:S01]  /*04f0*/  VOTEU.ALL UP2, P1 ;  /* 0x00000000003f7886 */ /* 0x000fe20000840000 */
[----:B------:R-:W-:Y:S01]  /*0500*/  VOTEU.ALL UP3, P1 ;  /* 0x00000000003f7886 */ /* 0x000fe20000860000 */
[----:B------:R-:W-:Y:S01]  /*0510*/  VOTEU.ALL UP4, P1 ;  /* 0x00000000003f7886 */ /* 0x000fe20000880000 */
[----:B------:R-:W5:Y:S01]  /*0520*/  @!UP1 S2UR UR11, SR_CgaCtaId ;  /* 0x00000000000b99c3 */ /* 0x000f620000008800 */
[----:B------:R-:W-:Y:S01]  /*0530*/  VOTEU.ALL UP5, P1 ;  /* 0x00000000003f7886 */ /* 0x000fe200008a0000 */
[----:B------:R-:W-:Y:S01]  /*0540*/  ISETP.NE.AND P1, PT, RZ, UR13, PT ;  /* 0x0000000dff007c0c */ /* 0x000fe2000bf25270 */
[----:B-1----:R-:W-:-:S02]  /*0550*/  @!UP0 ULEA UR5, UR8, UR5, 0x18 ;  /* 0x0000000508058291 */ /* 0x002fc4000f8ec03f */
[----:B------:R-:W-:-:S04]  /*0560*/  @!UP1 UIADD3 UR8, -UR9, 0x100000, URZ ;  /* 0x0010000009089890 */ /* 0x000fc8000fffe13f */
[----:B------:R-:W-:Y:S02]  /*0570*/  @!UP1 USHF.L.U32 UR9, UR8, 0xb, URZ ;  /* 0x0000000b08099899 */ /* 0x000fe4000800063f */
[----:B------:R-:W-:Y:S01]  /*0580*/  @!UP1 USHF.L.U32 UR8, UR8, 0x1, URZ ;  /* 0x0000000108089899 */ /* 0x000fe2000800063f */
[----:B------:R-:W-:Y:S01]  /*0590*/  VOTEU.ALL UP0, P0 ;  /* 0x00000000003f7886 */ /* 0x000fe20000000000 */
[----:B-----5:R-:W-:Y:S01]  /*05a0*/  @!UP1 ULEA UR10, UR11, UR10, 0x18 ;  /* 0x0000000a0b0a9291 */ /* 0x020fe2000f8ec03f */
[----:B------:R-:W-:Y:S01]  /*05b0*/  VOTEU.ALL UP1, P0 ;  /* 0x00000000003f7886 */ /* 0x000fe20000020000 */
[----:B------:R-:W1:Y:S02]  /*05c0*/  FENCE.VIEW.ASYNC.S ;  /* 0x00000000000073c6 */ /* 0x000e640000000000 */
[----:B-1----:R-:W2:Y:S02]  /*05d0*/  @!UP0 SYNCS.EXCH.64 URZ, [UR5+0x60], UR6 ;  /* 0x00006006053f85b2 */ /* 0x002ea40008000100 */
[----:B------:R1:W2:Y:S01]  /*05e0*/  @!UP1 SYNCS.EXCH.64 URZ, [UR5+0x68], UR6 ;  /* 0x00006806053f95b2 */ /* 0x0002a20008000100 */
[----:B------:R-:W-:Y:S01]  /*05f0*/  NOP ;  /* 0x0000000000007918 */ /* 0x000fe20000000000 */
[----:B-1----:R-:W-:-:S02]  /*0600*/  ULDC.64 UR6, c[0x0][0x598] ;  /* 0x0001660000067ab9 */ /* 0x002fc40000000a00 */
[----:B------:R-:W-:Y:S02]  /*0610*/  ISETP.NE.U32.AND P0, PT, RZ, UR6, PT ;  /* 0x00000006ff007c0c */ /* 0x000fe4000bf05070 */
[----:B------:R1:W2:Y:S02]  /*0620*/  @!UP2 SYNCS.EXCH.64 URZ, [UR10+0x40], UR8 ;  /* 0x000040080a3fa5b2 */ /* 0x0002a40008000100 */
[----:B------:R-:W-:Y:S01]  /*0630*/  ISETP.NE.AND.EX P0, PT, RZ, UR7, PT, P0 ;  /* 0x00000007ff007c0c */ /* 0x000fe2000bf05300 */
[----:B------:R1:W2:Y:S01]  /*0640*/  @!UP3 SYNCS.EXCH.64 URZ, [UR10+0x48], UR8 ;  /* 0x000048080a3fb5b2 */ /* 0x0002a20008000100 */
[----:B------:R1:W2:Y:S01]  /*0650*/  @!UP4 SYNCS.EXCH.64 URZ, [UR10+0x50], UR8 ;  /* 0x000050080a3fc5b2 */ /* 0x0002a20008000100 */
[----:B------:R1:W2:Y:S01]  /*0660*/  @!UP5 SYNCS.EXCH.64 URZ, [UR10+0x58], UR8 ;  /* 0x000058080a3fd5b2 */ /* 0x0002a20008000100 */
[----:B------:R-:W-:Y:S01]  /*0670*/  NOP ;  /* 0x0000000000007918 */ /* 0x000fe20000000000 */
[----:B--234-:R-:W-:Y:S08]  /*0680*/  BAR.SYNC.DEFER_BLOCKING 0x0 ;  /* 0x0000000000007b1d */ /* 0x01cff00000010000 */
[----:B01----:R-:W-:Y:S05]  /*0690*/  @!P0 BRA `(.L_x_3) ;  /* 0x00000000001c8947 */ /* 0x003fea0003800000 */
[----:B------:R-:W0:Y:S02]  /*06a0*/  LDC.64 R2, c[0x0][0x598] ;  /* 0x00016600ff027b82 */ /* 0x000e240000000a00 */
[----:B0-----:R-:W2:Y:S02]  /*06b0*/  LDG.E.64 R2, desc[UR36][R2.64] ;  /* 0x0000002402027981 */ /* 0x001ea4000c1e1b00 */
[----:B--2---:R-:W-:-:S04]  /*06c0*/  ISETP.NE.U32.AND P0, PT, R2, RZ, PT ;  /* 0x000000ff0200720c */ /* 0x004fc80003f05070 */
[----:B------:R-:W-:-:S13]  /*06d0*/  ISETP.NE.AND.EX P0, PT, R3, RZ, PT, P0 ;  /* 0x000000ff0300720c */ /* 0x000fda0003f05300 */
[----:B------:R-:W-:Y:S05]  /*06e0*/  @!P0 BRA `(.L_x_3) ;  /* 0x0000000000088947 */ /* 0x000fea0003800000 */
[----:B------:R1:W5:Y:S01]  /*06f0*/  LD.E R56, desc[UR36][R2.64] ;  /* 0x0000002402387980 */ /* 0x000362000c101900 */
[----:B------:R-:W-:Y:S05]  /*0700*/  BRA `(.L_x_4) ;  /* 0x0000000000247947 */ /* 0x000fea0003800000 */
.L_x_3:
[----:B------:R-:W-:Y:S02]  /*0710*/  ULDC.64 UR6, c[0x0][0x588] ;  /* 0x0001620000067ab9 */ /* 0x000fe40000000a00 */
[----:B------:R-:W-:-:S04]  /*0720*/  ISETP.NE.U32.AND P0, PT, RZ, UR6, PT ;  /* 0x00000006ff007c0c */ /* 0x000fc8000bf05070 */
[----:B------:R-:W-:-:S13]  /*0730*/  ISETP.NE.AND.EX P0, PT, RZ, UR7, PT, P0 ;  /* 0x00000007ff007c0c */ /* 0x000fda000bf05300 */
[----:B------:R-:W-:Y:S05]  /*0740*/  @!P0 BRA `(.L_x_5) ;  /* 0x00000000000c8947 */ /* 0x000fea0003800000 */
[----:B------:R-:W0:Y:S02]  /*0750*/  LDC.64 R56, c[0x0][0x588] ;  /* 0x00016200ff387b82 */ /* 0x000e240000000a00 */
[----:B0-----:R0:W5:Y:S01]  /*0760*/  LDG.E R56, desc[UR36][R56.64] ;  /* 0x0000002438387981 */ /* 0x001162000c1e1900 */
[----:B------:R-:W-:Y:S05]  /*0770*/  BRA `(.L_x_4) ;  /* 0x0000000000087947 */ /* 0x000fea0003800000 */
.L_x_5:
[----:B------:R-:W-:Y:S02]  /*0780*/  ULDC UR5, c[0x0][0x580] ;  /* 0x0001600000057ab9 */ /* 0x000fe40000000800 */
[----:B------:R-:W-:-:S07]  /*0790*/  IMAD.U32 R56, RZ, RZ, UR5 ;  /* 0x00000005ff387e24 */ /* 0x000fce000f8e00ff */
.L_x_4:
[----:B------:R-:W-:Y:S02]  /*07a0*/  ULDC.64 UR6, c[0x0][0x5a0] ;  /* 0x0001680000067ab9 */ /* 0x000fe40000000a00 */
[----:B------:R-:W-:-:S04]  /*07b0*/  ISETP.NE.U32.AND P0, PT, RZ, UR6, PT ;  /* 0x00000006ff007c0c */ /* 0x000fc8000bf05070 */
[----:B------:R-:W-:-:S13]  /*07c0*/  ISETP.NE.AND.EX P0, PT, RZ, UR7, PT, P0 ;  /* 0x00000007ff007c0c */ /* 0x000fda000bf05300 */
[----:B------:R-:W-:Y:S05]  /*07d0*/  @!P0 BRA `(.L_x_6) ;  /* 0x00000000001c8947 */ /* 0x000fea0003800000 */
[----:B-1----:R-:W1:Y:S02]  /*07e0*/  LDC.64 R2, c[0x0][0x5a0] ;  /* 0x00016800ff027b82 */ /* 0x002e640000000a00 */
[----:B-1----:R-:W2:Y:S02]  /*07f0*/  LDG.E.64 R2, desc[UR36][R2.64] ;  /* 0x0000002402027981 */ /* 0x002ea4000c1e1b00 */
[----:B--2---:R-:W-:-:S04]  /*0800*/  ISETP.NE.U32.AND P0, PT, R2, RZ, PT ;  /* 0x000000ff0200720c */ /* 0x004fc80003f05070 */
[----:B------:R-:W-:-:S13]  /*0810*/  ISETP.NE.AND.EX P0, PT, R3, RZ, PT, P0 ;  /* 0x000000ff0300720c */ /* 0x000fda0003f05300 */
[----:B------:R-:W-:Y:S05]  /*0820*/  @!P0 BRA `(.L_x_6) ;  /* 0x0000000000088947 */ /* 0x000fea0003800000 */
[----:B0-----:R2:W5:Y:S01]  /*0830*/  LD.E R57, desc[UR36][R2.64] ;  /* 0x0000002402397980 */ /* 0x001562000c101900 */
[----:B------:R-:W-:Y:S05]  /*0840*/  BRA `(.L_x_7) ;  /* 0x0000000000247947 */ /* 0x000fea0003800000 */
.L_x_6:
[----:B------:R-:W-:Y:S02]  /*0850*/  ULDC.64 UR6, c[0x0][0x590] ;  /* 0x0001640000067ab9 */ /* 0x000fe40000000a00 */
[----:B------:R-:W-:-:S04]  /*0860*/  ISETP.NE.U32.AND P0, PT, RZ, UR6, PT ;  /* 0x00000006ff007c0c */ /* 0x000fc8000bf05070 */
[----:B------:R-:W-:-:S13]  /*0870*/  ISETP.NE.AND.EX P0, PT, RZ, UR7, PT, P0 ;  /* 0x00000007ff007c0c */ /* 0x000fda000bf05300 */
[----:B------:R-:W-:Y:S05]  /*0880*/  @!P0 BRA `(.L_x_8) ;  /* 0x00000000000c8947 */ /* 0x000fea0003800000 */
[----:B-1----:R-:W0:Y:S02]  /*0890*/  LDC.64 R2, c[0x0][0x590] ;  /* 0x00016400ff027b82 */ /* 0x002e240000000a00 */
[----:B0-----:R0:W5:Y:S01]  /*08a0*/  LDG.E R57, desc[UR36][R2.64] ;  /* 0x0000002402397981 */ /* 0x001162000c1e1900 */
[----:B------:R-:W-:Y:S05]  /*08b0*/  BRA `(.L_x_7) ;  /* 0x0000000000087947 */ /* 0x000fea0003800000 */
.L_x_8:
[----:B------:R-:W-:Y:S02]  /*08c0*/  ULDC UR5, c[0x0][0x584] ;  /* 0x0001610000057ab9 */ /* 0x000fe40000000800 */
[----:B0-----:R-:W-:-:S07]  /*08d0*/  IMAD.U32 R57, RZ, RZ, UR5 ;  /* 0x00000005ff397e24 */ /* 0x001fce000f8e00ff */
.L_x_7:
[----:B012---:R-:W0:Y:S01]  /*08e0*/  LDC R2, c[0x0][0x65c] ;  /* 0x00019700ff027b82 */ /* 0x007e220000000800 */
[----:B------:R-:W1:Y:S01]  /*08f0*/  S2R R12, SR_CTAID.Y ;  /* 0x00000000000c7919 */ /* 0x000e620000002600 */
[----:B------:R-:W-:Y:S01]  /*0900*/  ULDC UR5, c[0x0][0x28c] ;  /* 0x0000a30000057ab9 */ /* 0x000fe20000000800 */
[----:B------:R-:W-:Y:S01]  /*0910*/  UISETP.NE.AND UP0, UPT, UR13, 0x2, UPT ;  /* 0x000000020d00788c */ /* 0x000fe2000bf05270 */
[----:B------:R-:W-:Y:S01]  /*0920*/  IMAD.MOV.U32 R5, RZ, RZ, RZ ;  /* 0x000000ffff057224 */ /* 0x000fe200078e00ff */
[----:B------:R-:W2:Y:S01]  /*0930*/  S2R R4, SR_CTAID.X ;  /* 0x0000000000047919 */ /* 0x000ea20000002500 */
[----:B------:R-:W-:Y:S01]  /*0940*/  UIADD3 UR5, UR5, 0x7f, URZ ;  /* 0x0000007f05057890 */ /* 0x000fe2000fffe03f */
[----:B------:R-:W-:Y:S01]  /*0950*/  LOP3.LUT R28, R28, 0xfffffffd, RZ, 0xc0, !PT ;  /* 0xfffffffd1c1c7812 */ /* 0x000fe200078ec0ff */
[----:B------:R-:W-:Y:S01]  /*0960*/  UMOV UR40, URZ ;  /* 0x0000003f00287c82 */ /* 0x000fe20008000000 */
[----:B------:R-:W-:Y:S01]  /*0970*/  PLOP3.LUT P0, PT, PT, PT, UP0, 0x80, 0x0 ;  /* 0x000000000000781c */ /* 0x000fe20003f0f008 */
[----:B------:R-:W-:Y:S01]  /*0980*/  USHF.R.S32.HI UR8, URZ, 0x1f, UR5 ;  /* 0x0000001f3f087899 */ /* 0x000fe20008011405 */
[----:B------:R-:W-:Y:S01]  /*0990*/  UMOV UR41, URZ ;  /* 0x0000003f00297c82 */ /* 0x000fe20008000000 */
[----:B------:R-:W-:-:S02]  /*09a0*/  ULDC.64 UR10, c[0x0][0x650] ;  /* 0x00019400000a7ab9 */ /* 0x000fc40000000a00 */
[----:B------:R-:W-:-:S04]  /*09b0*/  ULEA.HI UR8, UR8, UR5, URZ, 0x7 ;  /* 0x0000000508087291 */ /* 0x000fc8000f8f383f */
[----:B------:R-:W-:Y:S01]  /*09c0*/  USHF.R.S32.HI UR39, URZ, 0x7, UR8 ;  /* 0x000000073f277899 */ /* 0x000fe20008011408 */
[----:B0-----:R-:W-:-:S13]  /*09d0*/  ISETP.NE.AND P2, PT, R2, 0x1, PT ;  /* 0x000000010200780c */ /* 0x001fda0003f45270 */
[----:B------:R-:W2:Y:S01]  /*09e0*/  @P2 LDC R17, c[0x0][0x10] ;  /* 0x00000400ff112b82 */ /* 0x000ea20000000800 */
[----:B-1----:R-:W-:Y:S01]  /*09f0*/  @P2 IMAD.MOV.U32 R6, RZ, RZ, R12 ;  /* 0x000000ffff062224 */ /* 0x002fe200078e000c */
[----:B------:R-:W-:Y:S01]  /*0a00*/  @P2 LOP3.LUT R28, R28, 0x2, RZ, 0xfc, !PT ;  /* 0x000000021c1c2812 */ /* 0x000fe200078efcff */
[----:B------:R-:W-:-:S05]  /*0a10*/  @P2 IMAD.MOV.U32 R7, RZ, RZ, RZ ;  /* 0x000000ffff072224 */ /* 0x000fca00078e00ff */
[----:B------:R-:W0:Y:S01]  /*0a20*/  @!P2 LDC R3, c[0x0][0xc] ;  /* 0x00000300ff03ab82 */ /* 0x000e220000000800 */
[----:B------:R-:W-:Y:S01]  /*0a30*/  ULDC UR6, c[0x0][0xc] ;  /* 0x0000030000067ab9 */ /* 0x000fe20000000800 */
[----:B------:R-:W-:Y:S01]  /*0a40*/  ULDC UR7, c[0x0][0x10] ;  /* 0x0000040000077ab9 */ /* 0x000fe20000000800 */
[----:B------:R-:W-:Y:S01]  /*0a50*/  ULDC UR5, c[0x0][0x14] ;  /* 0x0000050000057ab9 */ /* 0x000fe20000000800 */
[----:B------:R-:W-:-:S04]  /*0a60*/  UIMAD.WIDE.U32 UR6, UR6, UR7, URZ ;  /* 0x00000007060672a5 */ /* 0x000fc8000f8e003f */
[----:B------:R-:W-:Y:S02]  /*0a70*/  UIMAD.WIDE.U32 UR54, UR6, UR5, URZ ;  /* 0x00000005063672a5 */ /* 0x000fe4000f8e003f */
[----:B------:R-:W-:-:S04]  /*0a80*/  UIMAD UR5, UR7, UR5, URZ ;  /* 0x00000005070572a4 */ /* 0x000fc8000f8e023f */
[----:B------:R-:W-:Y:S01]  /*0a90*/  UIADD3 UR5, UR55, UR5, URZ ;  /* 0x0000000537057290 */ /* 0x000fe2000fffe03f */
[----:B--2---:R-:W-:-:S05]  /*0aa0*/  @P2 IMAD.WIDE.U32 R16, R4, R17, R6 ;  /* 0x0000001104102225 */ /* 0x004fca00078e0006 */
[----:B------:R-:W-:Y:S02]  /*0ab0*/  IMAD.U32 R23, RZ, RZ, UR5 ;  /* 0x00000005ff177e24 */ /* 0x000fe4000f8e00ff */
[----:B0-----:R-:W-:-:S04]  /*0ac0*/  @!P2 IMAD.WIDE.U32 R6, R3, R12, R4 ;  /* 0x0000000c0306a225 */ /* 0x001fc800078e0004 */
[----:B------:R-:W-:Y:S02]  /*0ad0*/  @P2 IMAD.MOV.U32 R3, RZ, RZ, RZ ;  /* 0x000000ffff032224 */ /* 0x000fe400078e00ff */
[----:B------:R-:W-:Y:S02]  /*0ae0*/  @!P2 IMAD.MOV.U32 R16, RZ, RZ, R6 ;  /* 0x000000ffff10a224 */ /* 0x000fe400078e0006 */
[----:B------:R-:W-:Y:S02]  /*0af0*/  @P2 IMAD.IADD R17, R17, 0x1, R3 ;  /* 0x0000000111112824 */ /* 0x000fe400078e0203 */
[----:B------:R-:W-:Y:S01]  /*0b00*/  @!P2 IMAD.MOV.U32 R17, RZ, RZ, R7 ;  /* 0x000000ffff11a224 */ /* 0x000fe200078e0007 */
[----:B------:R-:W-:Y:S06]  /*0b10*/  @P0 BRA `(.L_x_9) ;  /* 0x0000000000240947 */ /* 0x000fec0003800000 */
[----:B------:R-:W-:Y:S01]  /*0b20*/  R2UR UR5, R23 ;  /* 0x00000000170572ca */ /* 0x000fe200000e0000 */
[----:B------:R-:W-:Y:S01]  /*0b30*/  UISETP.GE.U32.AND UP0, UPT, UR39, 0x3, UPT ;  /* 0x000000032700788c */ /* 0x000fe2000bf06070 */
[----:B------:R-:W-:Y:S01]  /*0b40*/  IADD3 R16, P0, R16, UR54, RZ ;  /* 0x0000003610107c10 */ /* 0x000fe2000ff1e0ff */
[----:B------:R-:W-:Y:S01]  /*0b50*/  UIMAD.WIDE.U32 UR6, UR39, -0x55555555, URZ ;  /* 0xaaaaaaab270678a5 */ /* 0x000fe2000f8e003f */
[----:B------:R-:W-:-:S03]  /*0b60*/  UMOV UR41, URZ ;  /* 0x0000003f00297c82 */ /* 0x000fc60008000000 */
[----:B------:R-:W-:-:S04]  /*0b70*/  USHF.R.U32.HI UR6, URZ, 0x1, UR7 ;  /* 0x000000013f067899 */ /* 0x000fc80008011607 */
[----:B------:R-:W-:Y:S02]  /*0b80*/  UIMAD UR40, UR6, -0x3, UR39 ;  /* 0xfffffffd062878a4 */ /* 0x000fe4000f8e0227 */
[----:B------:R-:W-:Y:S01]  /*0b90*/  IADD3.X R17, R17, UR5, RZ, P0, !PT ;  /* 0x0000000511117c10 */ /* 0x000fe200087fe4ff */
[----:B------:R-:W-:-:S12]  /*0ba0*/  @UP0 ULOP3.LUT UR41, UR6, 0x1, URZ, 0xc0, !UPT ;  /* 0x0000000106290892 */ /* 0x000fd8000f8ec03f */
.L_x_9:
[----:B------:R-:W-:Y:S01]  /*0bb0*/  ISETP.GE.U32.AND P0, PT, R16, UR10, PT ;  /* 0x0000000a10007c0c */ /* 0x000fe2000bf06070 */
[----:B------:R-:W-:Y:S01]  /*0bc0*/  IMAD.MOV.U32 R22, RZ, RZ, -0x1 ;  /* 0xffffffffff167424 */ /* 0x000fe200078e00ff */
[----:B------:R-:W-:Y:S01]  /*0bd0*/  PRMT R3, RZ, 0x7610, R3 ;  /* 0x00007610ff037816 */ /* 0x000fe20000000003 */
[----:B------:R-:W-:Y:S01]  /*0be0*/  IMAD.MOV.U32 R18, RZ, RZ, -0x1 ;  /* 0xffffffffff127424 */ /* 0x000fe200078e00ff */
[----:B------:R-:W-:Y:S01]  /*0bf0*/  ISETP.GE.U32.AND.EX P0, PT, R17, UR11, PT, P0 ;  /* 0x0000000b11007c0c */ /* 0x000fe2000bf06100 */
[----:B------:R-:W-:-:S12]  /*0c00*/  IMAD.MOV.U32 R19, RZ, RZ, -0x1 ;  /* 0xffffffffff137424 */ /* 0x000fd800078e00ff */
[----:B------:R-:W-:Y:S05]  /*0c10*/  @P0 BRA `(.L_x_10) ;  /* 0x0000000400580947 */ /* 0x000fea0003800000 */
[----:B------:R-:W0:Y:S01]  /*0c20*/  LDC.64 R14, c[0x0][0x628] ;  /* 0x00018a00ff0e7b82 */ /* 0x000e220000000a00 */
[----:B------:R-:W-:Y:S02]  /*0c30*/  IMAD.MOV.U32 R6, RZ, RZ, R16 ;  /* 0x000000ffff067224 */ /* 0x000fe400078e0010 */
[----:B------:R-:W-:-:S05]  /*0c40*/  IMAD.MOV.U32 R7, RZ, RZ, R17 ;  /* 0x000000ffff077224 */ /* 0x000fca00078e0011 */
[----:B------:R-:W1:Y:S08]  /*0c50*/  LDC R18, c[0x0][0x630] ;  /* 0x00018c00ff127b82 */ /* 0x000e700000000800 */
[----:B------:R-:W2:Y:S01]  /*0c60*/  LDC.64 R20, c[0x0][0x620] ;  /* 0x00018800ff147b82 */ /* 0x000ea20000000a00 */
[----:B0-----:R-:W-:-:S04]  /*0c70*/  ISETP.NE.U32.AND P0, PT, R14, RZ, PT ;  /* 0x000000ff0e00720c */ /* 0x001fc80003f05070 */
[----:B------:R-:W-:-:S13]  /*0c80*/  ISETP.NE.AND.EX P0, PT, R15, RZ, PT, P0 ;  /* 0x000000ff0f00720c */ /* 0x000fda0003f05300 */
[----:B-12---:R-:W-:Y:S05]  /*0c90*/  @!P0 BRA `(.L_x_11) ;  /* 0x0000000000288947 */ /* 0x006fea0003800000 */
[----:B------:R-:W0:Y:S02]  /*0ca0*/  LDC R3, c[0x0][0x634] ;  /* 0x00018d00ff037b82 */ /* 0x000e240000000800 */
[----:B0-----:R-:W-:-:S05]  /*0cb0*/  IADD3 R3, P0, R16, R3, RZ ;  /* 0x0000000310037210 */ /* 0x001fca0007f1e0ff */
[----:B------:R-:W-:-:S04]  /*0cc0*/  IMAD.X R13, RZ, RZ, R17, P0 ;  /* 0x000000ffff0d7224 */ /* 0x000fc800000e0611 */
[----:B------:R-:W-:-:S04]  /*0cd0*/  IMAD.WIDE.U32 R6, R13, R14, RZ ;  /* 0x0000000e0d067225 */ /* 0x000fc800078e00ff */
[----:B------:R-:W-:-:S04]  /*0ce0*/  IMAD.WIDE.U32 R8, P0, R3, R15, R6 ;  /* 0x0000000f03087225 */ /* 0x000fc80007800006 */
[----:B------:R-:W-:-:S04]  /*0cf0*/  IMAD.WIDE.U32 R6, R3, R14, RZ ;  /* 0x0000000e03067225 */ /* 0x000fc800078e00ff */
[----:B------:R-:W-:Y:S01]  /*0d00*/  IMAD.X R11, RZ, RZ, RZ, P0 ;  /* 0x000000ffff0b7224 */ /* 0x000fe200000e06ff */
[----:B------:R-:W-:Y:S01]  /*0d10*/  IADD3 RZ, P0, R7, R8, RZ ;  /* 0x0000000807ff7210 */ /* 0x000fe20007f1e0ff */
[----:B------:R-:W-:-:S04]  /*0d20*/  IMAD.MOV.U32 R10, RZ, RZ, R9 ;  /* 0x000000ffff0a7224 */ /* 0x000fc800078e0009 */
[----:B------:R-:W-:-:S08]  /*0d30*/  IMAD.WIDE.U32.X R6, R13, R15, R10, P0 ;  /* 0x0000000f0d067225 */ /* 0x000fd000000e040a */
.L_x_11:
[-CC-:B------:R-:W-:Y:S01]  /*0d40*/  SHF.R.U64 R30, R6, R18.reuse, R7.reuse ;  /* 0x00000012061e7219 */ /* 0x180fe20000001207 */
[----:B------:R-:W0:Y:S01]  /*0d50*/  LDC R10, c[0x0][0x618] ;  /* 0x00018600ff0a7b82 */ /* 0x000e220000000800 */
[----:B------:R-:W-:Y:S01]  /*0d60*/  SHF.R.U32.HI R5, RZ, R18, R7 ;  /* 0x00000012ff057219 */ /* 0x000fe20000011607 */
[----:B------:R-:W-:Y:S01]  /*0d70*/  ULDC UR5, c[0x0][0x150] ;  /* 0x0000540000057ab9 */ /* 0x000fe20000000800 */
[----:B------:R-:W-:Y:S02]  /*0d80*/  IADD3 R9, P0, RZ, -R30, RZ ;  /* 0x8000001eff097210 */ /* 0x000fe40007f1e0ff */
[----:B------:R-:W-:-:S03]  /*0d90*/  I2FP.F32.U32 R3, R4 ;  /* 0x0000000400037245 */ /* 0x000fc60000201000 */
[----:B------:R-:W1:Y:S01]  /*0da0*/  LDC.64 R26, c[0x0][0x640] ;  /* 0x00019000ff1a7b82 */ /* 0x000e620000000a00 */
[----:B------:R-:W-:Y:S02]  /*0db0*/  IMAD.X R11, RZ, RZ, ~R5, P0 ;  /* 0x000000ffff0b7224 */ /* 0x000fe400000e0e05 */
[----:B------:R-:W-:Y:S01]  /*0dc0*/  FMUL R3, R3, UR5 ;  /* 0x0000000503037c20 */ /* 0x000fe20008400000 */
[----:B------:R-:W-:Y:S01]  /*0dd0*/  IMAD.WIDE.U32 R6, R9, R20, R16 ;  /* 0x0000001409067225 */ /* 0x000fe200078e0010 */
[----:B------:R-:W-:-:S03]  /*0de0*/  ULDC UR5, c[0x0][0x154] ;  /* 0x0000550000057ab9 */ /* 0x000fc60000000800 */
[----:B------:R-:W-:Y:S01]  /*0df0*/  IMAD R8, R11, R20, RZ ;  /* 0x000000140b087224 */ /* 0x000fe200078e02ff */
[----:B------:R-:W2:Y:S01]  /*0e00*/  LDC R5, c[0x0][0x144] ;  /* 0x00005100ff057b82 */ /* 0x000ea20000000800 */
[----:B------:R-:W3:Y:S02]  /*0e10*/  F2I.U32.TRUNC.NTZ R3, R3 ;  /* 0x0000000300037305 */ /* 0x000ee4000020f000 */
[----:B------:R-:W-:-:S04]  /*0e20*/  IMAD R9, R9, R21, R8 ;  /* 0x0000001509097224 */ /* 0x000fc800078e0208 */
[----:B------:R-:W-:Y:S01]  /*0e30*/  IMAD.IADD R7, R7, 0x1, R9 ;  /* 0x0000000107077824 */ /* 0x000fe200078e0209 */
[----:B------:R-:W4:Y:S01]  /*0e40*/  LDC R18, c[0x0][0x608] ;  /* 0x00018200ff127b82 */ /* 0x000f220000000800 */
[----:B------:R-:W-:-:S03]  /*0e50*/  IMAD.MOV.U32 R9, RZ, RZ, -0x1 ;  /* 0xffffffffff097424 */ /* 0x000fc600078e00ff */
[----:B0-----:R-:W-:Y:S02]  /*0e60*/  SHF.R.U64 R14, R6, R10, R7 ;  /* 0x0000000a060e7219 */ /* 0x001fe40000001207 */
[----:B------:R-:W-:Y:S02]  /*0e70*/  I2FP.F32.U32 R6, R12 ;  /* 0x0000000c00067245 */ /* 0x000fe40000201000 */
[----:B------:R-:W0:Y:S01]  /*0e80*/  LDC R20, c[0x0][0x658] ;  /* 0x00019600ff147b82 */ /* 0x000e220000000800 */
[----:B-1----:R-:W-:Y:S01]  /*0e90*/  ISETP.NE.U32.AND P0, PT, R26, RZ, PT ;  /* 0x000000ff1a00720c */ /* 0x002fe20003f05070 */
[----:B---3--:R-:W-:Y:S02]  /*0ea0*/  IMAD.MOV R8, RZ, RZ, -R3 ;  /* 0x000000ffff087224 */ /* 0x008fe400078e0a03 */
[----:B------:R-:W-:Y:S01]  /*0eb0*/  FMUL R6, R6, UR5 ;  /* 0x0000000506067c20 */ /* 0x000fe20008400000 */
[----:B------:R-:W-:Y:S02]  /*0ec0*/  SHF.R.U32.HI R7, RZ, R10, R7 ;  /* 0x0000000aff077219 */ /* 0x000fe40000011607 */
[----:B------:R-:W-:Y:S01]  /*0ed0*/  ISETP.NE.AND.EX P0, PT, R27, RZ, PT, P0 ;  /* 0x000000ff1b00720c */ /* 0x000fe20003f05300 */
[----:B------:R1:W3:Y:S01]  /*0ee0*/  F2I.U32.TRUNC.NTZ R13, R6 ;  /* 0x00000006000d7305 */ /* 0x0002e2000020f000 */
[----:B------:R-:W1:Y:S01]  /*0ef0*/  LDC R15, c[0x0][0x148] ;  /* 0x00005200ff0f7b82 */ /* 0x000e620000000800 */
[----:B--2---:R-:W-:-:S07]  /*0f00*/  IMAD R3, R5, R8, R4 ;  /* 0x0000000805037224 */ /* 0x004fce00078e0204 */
[----:B------:R-:W2:Y:S01]  /*0f10*/  LDC R21, c[0x0][0x600] ;  /* 0x00018000ff157b82 */ /* 0x000ea20000000800 */
[-CC-:B----4-:R-:W-:Y:S02]  /*0f20*/  SHF.R.U64 R32, R14, R18.reuse, R7.reuse ;  /* 0x000000120e207219 */ /* 0x190fe40000001207 */
[----:B------:R-:W-:Y:S01]  /*0f30*/  SHF.R.U32.HI R5, RZ, R18, R7 ;  /* 0x00000012ff057219 */ /* 0x000fe20000011607 */
[----:B------:R-:W-:-:S04]  /*0f40*/  IMAD.MOV.U32 R7, RZ, RZ, 0x1 ;  /* 0x00000001ff077424 */ /* 0x000fc800078e00ff */
[----:B------:R-:W4:Y:S01]  /*0f50*/  LDC R22, c[0x0][0x648] ;  /* 0x00019200ff167b82 */ /* 0x000f220000000800 */
[-C--:B0-----:R-:W-:Y:S02]  /*0f60*/  SHF.L.U32 R4, R9, R20.reuse, RZ ;  /* 0x0000001409047219 */ /* 0x081fe400000006ff */
[--C-:B------:R-:W-:Y:S02]  /*0f70*/  SHF.R.U64 R18, R32, R20, R5.reuse ;  /* 0x0000001420127219 */ /* 0x100fe40000001205 */
[----:B------:R-:W-:Y:S02]  /*0f80*/  LOP3.LUT R11, RZ, R4, RZ, 0x33, !PT ;  /* 0x00000004ff0b7212 */ /* 0x000fe400078e33ff */
[-C--:B------:R-:W-:Y:S01]  /*0f90*/  SHF.R.U32.HI R5, RZ, R20.reuse, R5 ;  /* 0x00000014ff057219 */ /* 0x080fe20000011605 */
[----:B------:R-:W0:Y:S01]  /*0fa0*/  LDC R25, c[0x0][0x638] ;  /* 0x00018e00ff197b82 */ /* 0x000e220000000800 */
[----:B------:R-:W-:Y:S01]  /*0fb0*/  SHF.L.U32 R10, R7, R20, RZ ;  /* 0x00000014070a7219 */ /* 0x000fe200000006ff */
[----:B------:R-:W-:-:S06]  /*0fc0*/  IMAD.MOV.U32 R4, RZ, RZ, R18 ;  /* 0x000000ffff047224 */ /* 0x000fcc00078e0012 */
[----:B------:R-:W0:Y:S01]  /*0fd0*/  LDC R29, c[0x0][0x610] ;  /* 0x00018400ff1d7b82 */ /* 0x000e220000000800 */
[----:B-1-3--:R-:W-:Y:S05]  /*0fe0*/  @!P0 BRA `(.L_x_12) ;  /* 0x0000000000288947 */ /* 0x00afea0003800000 */
[----:B------:R-:W1:Y:S02]  /*0ff0*/  LDC R9, c[0x0][0x64c] ;  /* 0x00019300ff097b82 */ /* 0x000e640000000800 */
[----:B-1----:R-:W-:-:S05]  /*1000*/  IADD3 R9, P0, R18, R9, RZ ;  /* 0x0000000912097210 */ /* 0x002fca0007f1e0ff */
        /* <DEDUP_REMOVED lines=8> */
.L_x_12:
[----:B----4-:R-:W-:Y:S01]  /*1090*/  SHF.R.U64 R4, R4, R22, R5 ;  /* 0x0000001604047219 */ /* 0x010fe20000001205 */
[----:B--2---:R-:W-:Y:S01]  /*10a0*/  VIADD R5, R21, 0xffffffff ;  /* 0xffffffff15057836 */ /* 0x004fe20000000000 */
[----:B------:R-:W-:Y:S01]  /*10b0*/  LOP3.LUT R11, R32, R11, RZ, 0xc0, !PT ;  /* 0x0000000b200b7212 */ /* 0x000fe200078ec0ff */
[----:B------:R-:W-:Y:S02]  /*10c0*/  IMAD.MOV R13, RZ, RZ, -R13 ;  /* 0x000000ffff0d7224 */ /* 0x000fe400078e0a0d */
[----:B------:R-:W-:Y:S01]  /*10d0*/  IMAD.MOV R6, RZ, RZ, -R4 ;  /* 0x000000ffff067224 */ /* 0x000fe200078e0a04 */
[----:B------:R-:W-:Y:S01]  /*10e0*/  LOP3.LUT R5, R14, R5, RZ, 0xc0, !PT ;  /* 0x000000050e057212 */ /* 0x000fe200078ec0ff */
[----:B------:R-:W-:Y:S02]  /*10f0*/  IMAD R10, R10, R4, R11 ;  /* 0x000000040a0a7224 */ /* 0x000fe400078e020b */
[----:B------:R-:W-:Y:S02]  /*1100*/  @P2 IMAD R3, R15, R13, R12 ;  /* 0x0000000d0f032224 */ /* 0x000fe400078e020c */
[----:B0-----:R-:W-:-:S02]  /*1110*/  IMAD R4, R6, R25, R18 ;  /* 0x0000001906047224 */ /* 0x001fc400078e0212 */
[----:B------:R-:W-:Y:S02]  /*1120*/  IMAD R22, R10, R29, R3 ;  /* 0x0000001d0a167224 */ /* 0x000fe400078e0203 */
[----:B------:R-:W-:Y:S02]  /*1130*/  IMAD R5, R4, R21, R5 ;  /* 0x0000001504057224 */ /* 0x000fe400078e0205 */
[----:B------:R-:W-:Y:S02]  /*1140*/  IMAD.MOV.U32 R3, RZ, RZ, 0x1 ;  /* 0x00000001ff037424 */ /* 0x000fe400078e00ff */
[----:B------:R-:W-:Y:S01]  /*1150*/  IMAD.MOV.U32 R19, RZ, RZ, R30 ;  /* 0x000000ffff137224 */ /* 0x000fe200078e001e */
[----:B------:R-:W-:Y:S02]  /*1160*/  SEL R18, R5, R22, !P2 ;  /* 0x0000001605127207 */ /* 0x000fe40005000000 */
[----:B------:R-:W-:-:S07]  /*1170*/  SEL R22, R22, R5, !P2 ;  /* 0x0000000516167207 */ /* 0x000fce0005000000 */
.L_x_10:
[----:B------:R-:W-:Y:S05]  /*1180*/  @!P1 BRA `(.L_x_13) ;  /* 0x0000005400dc9947 */ /* 0x000fea0003800000 */
[----:B------:R-:W-:-:S06]  /*1190*/  UISETP.GT.U32.AND UP0, UPT, UR12, 0x1, UPT ;  /* 0x000000010c00788c */ /* 0x000fcc000bf04070 */
[----:B------:R-:W-:-:S13]  /*11a0*/  PLOP3.LUT P0, PT, PT, PT, UP0, 0x80, 0x0 ;  /* 0x000000000000781c */ /* 0x000fda0003f0f008 */
[----:B------:R-:W-:Y:S05]  /*11b0*/  @P0 EXIT ;  /* 0x000000000000094d */ /* 0x000fea0003800000 */
.L_x_14:
[----:B------:R-:W-:-:S08]  /*11c0*/  NOP ;  /* 0x0000000000007918 */ /* 0x000fd00000000000 */
[----:B------:R-:W0:Y:S02]  /*11d0*/  USETMAXREG.TRY_ALLOC.CTAPOOL UP0, 0xe8 ;  /* 0x000000e8000079c8 */ /* 0x000e240008000600 */
[----:B0-----:R-:W-:-:S13]  /*11e0*/  PLOP3.LUT P0, PT, PT, PT, UP0, 0x80, 0x0 ;  /* 0x000000000000781c */ /* 0x001fda0003f0f008 */
[----:B------:R-:W-:Y:S05]  /*11f0*/  @!P0 BRA `(.L_x_14) ;  /* 0xfffffffc00f08947 */ /* 0x000fea000383ffff */
[----:B------:R-:W-:-:S13]  /*1200*/  LOP3.LUT P0, RZ, R3, 0xff, RZ, 0xc0, !PT ;  /* 0x000000ff03ff7812 */ /* 0x000fda000780c0ff */
[----:B------:R-:W-:Y:S05]  /*1210*/  @!P0 EXIT ;  /* 0x000000000000894d */ /* 0x000fea0003800000 */
[----:B------:R-:W-:Y:S01]  /*1220*/  SHF.R.S32.HI R3, RZ, 0x1f, R24 ;  /* 0x0000001fff037819 */ /* 0x000fe20000011418 */
[----:B------:R-:W0:Y:S01]  /*1230*/  LDC R67, c[0x0][0x658] ;  /* 0x00019600ff437b82 */ /* 0x000e220000000800 */
[----:B------:R-:W-:Y:S01]  /*1240*/  UMOV UR45, 0x400 ;  /* 0x00000400002d7882 */ /* 0x000fe20000000000 */
[----:B------:R-:W-:Y:S01]  /*1250*/  R2UR UR6, R23 ;  /* 0x00000000170672ca */ /* 0x000fe200000e0000 */
[----:B------:R-:W-:Y:S01]  /*1260*/  IMAD.MOV.U32 R4, RZ, RZ, 0x1 ;  /* 0x00000001ff047424 */ /* 0x000fe200078e00ff */
[CC--:B------:R-:W-:Y:S01]  /*1270*/  LEA.HI R0, R3.reuse, R24.reuse, RZ, 0x2 ;  /* 0x0000001803007211 */ /* 0x0c0fe200078f10ff */
[----:B------:R-:W-:Y:S01]  /*1280*/  ULDC UR5, c[0x0][0x284] ;  /* 0x0000a10000057ab9 */ /* 0x000fe20000000800 */
[----:B------:R-:W-:Y:S01]  /*1290*/  LEA.HI R3, R3, R24, RZ, 0x5 ;  /* 0x0000001803037211 */ /* 0x000fe200078f28ff */
[----:B------:R-:W-:Y:S01]  /*12a0*/  ULOP3.LUT UR42, UR38, 0x1, URZ, 0xfc, !UPT ;  /* 0x00000001262a7892 */ /* 0x000fe2000f8efc3f */
[--C-:B------:R-:W-:Y:S01]  /*12b0*/  SHF.R.S32.HI R58, RZ, 0x2, R0.reuse ;  /* 0x00000002ff3a7819 */ /* 0x100fe20000011400 */
[----:B------:R-:W1:Y:S01]  /*12c0*/  S2UR UR4, SR_CgaCtaId ;  /* 0x00000000000479c3 */ /* 0x000e620000008800 */
[----:B------:R-:W-:Y:S01]  /*12d0*/  SHF.R.S32.HI R5, RZ, 0x1f, R0 ;  /* 0x0000001fff057819 */ /* 0x000fe20000011400 */
[----:B------:R-:W-:Y:S01]  /*12e0*/  UIADD3 UR43, UR39, -0x1, URZ ;  /* 0xffffffff272b7890 */ /* 0x000fe2000fffe03f */
[----:B------:R-:W-:Y:S01]  /*12f0*/  LOP3.LUT R7, R0, 0xfffffffc, RZ, 0xc0, !PT ;  /* 0xfffffffc00077812 */ /* 0x000fe200078ec0ff */
[----:B------:R-:W-:Y:S01]  /*1300*/  USHF.L.U32 UR44, UR39, 0x1, URZ ;  /* 0x00000001272c7899 */ /* 0x000fe2000800063f */
[----:B------:R-:W-:Y:S01]  /*1310*/  LEA.HI R5, R5, R58, RZ, 0x3 ;  /* 0x0000003a05057211 */ /* 0x000fe200078f18ff */
[----:B------:R-:W-:Y:S01]  /*1320*/  USHF.L.U64.HI UR46, UR54, 0x1, UR6 ;  /* 0x00000001362e7899 */ /* 0x000fe20008010206 */
[----:B------:R-:W-:Y:S01]  /*1330*/  SHF.R.S32.HI R9, RZ, 0x5, R3 ;  /* 0x00000005ff097819 */ /* 0x000fe20000011403 */
[----:B------:R-:W-:Y:S01]  /*1340*/  IMAD.IADD R7, R24, 0x1, -R7 ;  /* 0x0000000118077824 */ /* 0x000fe200078e0a07 */
[----:B------:R-:W-:Y:S01]  /*1350*/  LOP3.LUT R5, R5, 0xfffffff8, RZ, 0xc0, !PT ;  /* 0xfffffff805057812 */ /* 0x000fe200078ec0ff */
[----:B------:R-:W2:Y:S02]  /*1360*/  LDC.64 R10, c[0x0][0x5c8] ;  /* 0x00017200ff0a7b82 */ /* 0x000ea40000000a00 */
[----:B------:R-:W-:-:S02]  /*1370*/  IMAD R0, R9, 0x100, R7 ;  /* 0x0000010009007824 */ /* 0x000fc400078e0207 */
[----:B------:R-:W-:Y:S02]  /*1380*/  IMAD.IADD R58, R58, 0x1, -R5 ;  /* 0x000000013a3a7824 */ /* 0x000fe400078e0a05 */
[----:B------:R-:W-:Y:S02]  /*1390*/  IMAD.SHL.U32 R60, R7, 0x2, RZ ;  /* 0x00000002073c7824 */ /* 0x000fe400078e00ff */
[----:B------:R-:W3:Y:S01]  /*13a0*/  LDC R64, c[0x0][0x600] ;  /* 0x00018000ff407b82 */ /* 0x000ee20000000800 */
[--C-:B------:R-:W-:Y:S01]  /*13b0*/  SHF.R.S32.HI R5, RZ, 0x1f, R58.reuse ;  /* 0x0000001fff057819 */ /* 0x100fe2000001143a */
[--C-:B------:R-:W-:Y:S01]  /*13c0*/  IMAD R71, R9, -0x10, -R58.reuse ;  /* 0xfffffff009477824 */ /* 0x100fe200078e0a3a */
[----:B------:R-:W-:Y:S02]  /*13d0*/  SHF.R.S32.HI R59, RZ, 0x1f, R58 ;  /* 0x0000001fff3b7819 */ /* 0x000fe4000001143a */
[----:B------:R-:W-:Y:S01]  /*13e0*/  LEA.HI R5, R5, R58, RZ, 0x2 ;  /* 0x0000003a05057211 */ /* 0x000fe200078f10ff */
[----:B-1----:R-:W-:Y:S01]  /*13f0*/  ULEA UR45, UR4, UR45, 0x18 ;  /* 0x0000002d042d7291 */ /* 0x002fe2000f8ec03f */
[----:B------:R-:W-:Y:S01]  /*1400*/  SHF.R.S32.HI R61, RZ, 0x1f, R60 ;  /* 0x0000001fff3d7819 */ /* 0x000fe2000001143c */
[----:B------:R-:W1:Y:S01]  /*1410*/  LDC R62, c[0x0][0x288] ;  /* 0x0000a200ff3e7b82 */ /* 0x000e620000000800 */
[C---:B------:R-:W-:Y:S01]  /*1420*/  LOP3.LUT R3, R5.reuse, 0xfffffffc, RZ, 0xc0, !PT ;  /* 0xfffffffc05037812 */ /* 0x040fe200078ec0ff */
[----:B------:R-:W-:Y:S01]  /*1430*/  UIADD3 UR47, UR45, 0x40, URZ ;  /* 0x000000402d2f7890 */ /* 0x000fe2000fffe03f */
[----:B------:R-:W-:Y:S01]  /*1440*/  LOP3.LUT P0, RZ, R5, 0x4, RZ, 0xc0, !PT ;  /* 0x0000000405ff7812 */ /* 0x000fe2000780c0ff */
[----:B------:R-:W-:Y:S01]  /*1450*/  VIADD R71, R71, UR5 ;  /* 0x0000000547477c36 */ /* 0x000fe20008000000 */
[----:B------:R-:W-:Y:S01]  /*1460*/  LOP3.LUT R68, R5, 0x4, RZ, 0xc0, !PT ;  /* 0x0000000405447812 */ /* 0x000fe200078ec0ff */
[----:B------:R-:W-:Y:S01]  /*1470*/  IMAD.IADD R3, R58, 0x1, -R3 ;  /* 0x000000013a037824 */ /* 0x000fe200078e0a03 */
[----:B------:R-:W-:Y:S01]  /*1480*/  P2R R77, PR, RZ, 0x1 ;  /* 0x00000001ff4d7803 */ /* 0x000fe20000000000 */
[----:B------:R-:W-:Y:S01]  /*1490*/  IMAD.WIDE R58, R9, 0x10, R58 ;  /* 0x00000010093a7825 */ /* 0x000fe200078e023a */
[----:B--2---:R-:W-:-:S03]  /*14a0*/  SHF.L.U64.HI R66, R10, 0x3, R11 ;  /* 0x000000030a427819 */ /* 0x004fc6000001020b */
[----:B------:R-:W-:Y:S02]  /*14b0*/  IMAD.U32 R3, R0, 0x8, R3 ;  /* 0x0000000800037824 */ /* 0x000fe400078e0003 */
[----:B------:R-:W-:Y:S02]  /*14c0*/  IMAD.MOV.U32 R0, RZ, RZ, -0x1 ;  /* 0xffffffffff007424 */ /* 0x000fe400078e00ff */
[----:B------:R-:W-:Y:S02]  /*14d0*/  IMAD.IADD R68, R68, 0x1, R3 ;  /* 0x0000000144447824 */ /* 0x000fe400078e0203 */
[----:B------:R-:W-:Y:S01]  /*14e0*/  IMAD.SHL.U32 R65, R10, 0x8, RZ ;  /* 0x000000080a417824 */ /* 0x000fe200078e00ff */
[-C--:B0-----:R-:W-:Y:S01]  /*14f0*/  SHF.L.U32 R63, R0, R67.reuse, RZ ;  /* 0x00000043003f7219 */ /* 0x081fe200000006ff */
[----:B------:R-:W-:Y:S01]  /*1500*/  VIADD R0, R69, 0xffffffff ;  /* 0xffffffff45007836 */ /* 0x000fe20000000000 */
[----:B------:R-:W-:Y:S01]  /*1510*/  SHF.L.U32 R67, R4, R67, RZ ;  /* 0x0000004304437219 */ /* 0x000fe200000006ff */
[----:B---3--:R-:W-:Y:S01]  /*1520*/  VIADD R64, R64, 0xffffffff ;  /* 0xffffffff40407836 */ /* 0x008fe20000000000 */
[----:B------:R-:W-:Y:S01]  /*1530*/  LOP3.LUT R63, RZ, R63, RZ, 0x33, !PT ;  /* 0x0000003fff3f7212 */ /* 0x000fe200078e33ff */
[----:B-1----:R-:W-:Y:S01]  /*1540*/  IMAD R62, R7, -0x2, R62 ;  /* 0xfffffffe073e7824 */ /* 0x002fe200078e023e */
[C---:B------:R-:W-:Y:S01]  /*1550*/  ISETP.NE.AND P0, PT, R0.reuse, RZ, PT ;  /* 0x000000ff0000720c */ /* 0x040fe20003f05270 */
[----:B------:R-:W-:Y:S01]  /*1560*/  IMAD.SHL.U32 R0, R0, 0x8, RZ ;  /* 0x0000000800007824 */ /* 0x000fe200078e00ff */
[----:B------:R-:W-:-:S02]  /*1570*/  LEA R69, R69, UR47, 0x3 ;  /* 0x0000002f45457c11 */ /* 0x000fc4000f8e18ff */
[----:B------:R-:W-:Y:S02]  /*1580*/  SEL R76, RZ, 0x1, P0 ;  /* 0x00000001ff4c7807 */ /* 0x000fe40000000000 */
[----:B------:R-:W-:-:S04]  /*1590*/  LOP3.LUT R0, R0, 0x8, RZ, 0xc0, !PT ;  /* 0x0000000800007812 */ /* 0x000fc800078ec0ff */
[C---:B------:R-:W-:Y:S02]  /*15a0*/  LOP3.LUT R78, R0.reuse, 0x8, RZ, 0x3c, !PT ;  /* 0x00000008004e7812 */ /* 0x040fe400078e3cff */
[----:B------:R-:W-:-:S07]  /*15b0*/  LOP3.LUT R70, R0, 0x18, RZ, 0x3c, !PT ;  /* 0x0000001800467812 */ /* 0x000fce00078e3cff */
.L_x_109:
[----:B------:R-:W-:-:S04]  /*15c0*/  SHF.L.U32 R0, R76, 0x1f, RZ ;  /* 0x0000001f4c007819 */ /* 0x000fc800000006ff */
[----:B------:R-:W0:Y:S02]  /*15d0*/  SYNCS.PHASECHK.TRANS64.TRYWAIT P0, [R69+URZ+-0x8], R0 ;  /* 0xfffff800450075a7 */ /* 0x000e24000800017f */
[----:B012-4-:R-:W-:Y:S05]  /*15e0*/  @!P0 BRA `(.L_x_15) ;  /* 0x00000068005c8947 */ /* 0x017fea0003800000 */
.L_x_132:
[----:B------:R-:W-:-:S04]  /*15f0*/  UIADD3 UR4, UR45, 0x800, URZ ;  /* 0x000008002d047890 */ /* 0x000fc8000fffe03f */
[----:B------:R-:W-:-:S06]  /*1600*/  ULOP3.LUT UP0, URZ, UR4, 0x9f, URZ, 0xc0, !UPT ;  /* 0x0000009f043f7892 */ /* 0x000fcc000f80c03f */
[----:B------:R-:W-:-:S13]  /*1610*/  PLOP3.LUT P0, PT, PT, PT, UP0, 0x80, 0x0 ;  /* 0x000000000000781c */ /* 0x000fda0003f0f008 */
[----:B------:R-:W-:Y:S05]  /*1620*/  @!P0 BRA `(.L_x_16) ;  /* 0x0000000000408947 */ /* 0x000fea0003800000 */
[----:B0-----:R-:W-:Y:S01]  /*1630*/  MOV R0, 0x0 ;  /* 0x0000000000007802 */ /* 0x001fe20000000f00 */
[----:B------:R-:W-:Y:S01]  /*1640*/  ULDC.64 UR4, c[0x4][0x70] ;  /* 0x01001c0000047ab9 */ /* 0x000fe20000000a00 */
[----:B------:R-:W-:Y:S01]  /*1650*/  ULDC.64 UR6, c[0x4][0x8] ;  /* 0x0100020000067ab9 */ /* 0x000fe20000000a00 */
[----:B------:R-:W-:Y:S01]  /*1660*/  IMAD.U32 R4, RZ, RZ, UR4 ;  /* 0x00000004ff047e24 */ /* 0x000fe2000f8e00ff */
[----:B------:R0:W1:Y:S01]  /*1670*/  LDC.64 R14, c[0x4][R0] ;  /* 0x01000000000e7b82 */ /* 0x0000620000000a00 */
[----:B------:R-:W-:Y:S01]  /*1680*/  IMAD.U32 R5, RZ, RZ, UR5 ;  /* 0x00000005ff057e24 */ /* 0x000fe2000f8e00ff */
[----:B------:R-:W-:Y:S01]  /*1690*/  ULDC.64 UR4, c[0x4][0x78] ;  /* 0x01001e0000047ab9 */ /* 0x000fe20000000a00 */
[----:B------:R-:W-:Y:S02]  /*16a0*/  IMAD.U32 R10, RZ, RZ, UR6 ;  /* 0x00000006ff0a7e24 */ /* 0x000fe4000f8e00ff */
[----:B------:R-:W-:Y:S02]  /*16b0*/  IMAD.U32 R6, RZ, RZ, UR4 ;  /* 0x00000004ff067e24 */ /* 0x000fe4000f8e00ff */
[----:B------:R-:W-:-:S02]  /*16c0*/  IMAD.U32 R7, RZ, RZ, UR5 ;  /* 0x00000005ff077e24 */ /* 0x000fc4000f8e00ff */
[----:B------:R-:W-:Y:S02]  /*16d0*/  IMAD.U32 R11, RZ, RZ, UR7 ;  /* 0x00000007ff0b7e24 */ /* 0x000fe4000f8e00ff */
[----:B------:R-:W-:Y:S02]  /*16e0*/  IMAD.MOV.U32 R8, RZ, RZ, 0x70 ;  /* 0x00000070ff087424 */ /* 0x000fe400078e00ff */
[----:B------:R-:W-:Y:S02]  /*16f0*/  IMAD.MOV.U32 R12, RZ, RZ, 0x1 ;  /* 0x00000001ff0c7424 */ /* 0x000fe400078e00ff */
[----:B0-----:R-:W-:-:S07]  /*1700*/  IMAD.MOV.U32 R13, RZ, RZ, RZ ;  /* 0x000000ffff0d7224 */ /* 0x001fce00078e00ff */
[----:B------:R-:W-:-:S07]  /*1710*/  LEPC R20, `(.L_x_16) ;  /* 0x000000001014794e */ /* 0x000fce0000000000 */
[----:B-1---5:R-:W-:Y:S05]  /*1720*/  CALL.ABS.NOINC R14 ;  /* 0x000000000e007343 */ /* 0x022fea0003c00000 */
.L_x_16:
[----:B------:R-:W-:-:S04]  /*1730*/  IMAD.U32 R26, RZ, RZ, UR45 ;  /* 0x0000002dff1a7e24 */ /* 0x000fc8000f8e00ff */
[----:B------:R-:W-:-:S05]  /*1740*/  VIADD R26, R26, 0x18800 ;  /* 0x000188001a1a7836 */ /* 0x000fca0000000000 */
[----:B------:R-:W-:-:S13]  /*1750*/  LOP3.LUT P0, RZ, R26, 0x3ff, RZ, 0xc0, !PT ;  /* 0x000003ff1aff7812 */ /* 0x000fda000780c0ff */
[----:B------:R-:W-:Y:S05]  /*1760*/  @!P0 BRA `(.L_x_17) ;  /* 0x00000000007c8947 */ /* 0x000fea0003800000 */
[----:B------:R-:W-:Y:S01]  /*1770*/  MOV R24, 0x0 ;  /* 0x0000000000187802 */ /* 0x000fe20000000f00 */
[----:B------:R-:W-:Y:S01]  /*1780*/  ULDC.64 UR4, c[0x4][0x70] ;  /* 0x01001c0000047ab9 */ /* 0x000fe20000000a00 */
[----:B------:R-:W-:Y:S01]  /*1790*/  ULDC.64 UR6, c[0x4][0x78] ;  /* 0x01001e0000067ab9 */ /* 0x000fe20000000a00 */
[----:B------:R-:W-:Y:S01]  /*17a0*/  IMAD.U32 R4, RZ, RZ, UR4 ;  /* 0x00000004ff047e24 */ /* 0x000fe2000f8e00ff */
[----:B------:R1:W2:Y:S01]  /*17b0*/  LDC.64 R14, c[0x4][R24] ;  /* 0x01000000180e7b82 */ /* 0x0002a20000000a00 */
        /* <DEDUP_REMOVED lines=8> */
[----:B-1----:R-:W-:-:S07]  /*1840*/  IMAD.MOV.U32 R13, RZ, RZ, RZ ;  /* 0x000000ffff0d7224 */ /* 0x002fce00078e00ff */
[----:B------:R-:W-:-:S07]  /*1850*/  LEPC R20, `(.L_x_18) ;  /* 0x000000001014794e */ /* 0x000fce0000000000 */
[----:B0-2--5:R-:W-:Y:S05]  /*1860*/  CALL.ABS.NOINC R14 ;  /* 0x000000000e007343 */ /* 0x025fea0003c00000 */
.L_x_18:
[----:B------:R-:W0:Y:S01]  /*1870*/  LDC.64 R24, c[0x4][R24] ;  /* 0x0100000018187b82 */ /* 0x000e220000000a00 */
[----:B------:R-:W-:Y:S01]  /*1880*/  ULDC.64 UR4, c[0x4][0x70] ;  /* 0x01001c0000047ab9 */ /* 0x000fe20000000a00 */
[----:B------:R-:W-:Y:S01]  /*1890*/  ULDC.64 UR6, c[0x4][0x10] ;  /* 0x0100040000067ab9 */ /* 0x000fe20000000a00 */
[----:B------:R-:W-:Y:S02]  /*18a0*/  IMAD.U32 R4, RZ, RZ, UR4 ;  /* 0x00000004ff047e24 */ /* 0x000fe4000f8e00ff */
        /* <DEDUP_REMOVED lines=8> */
[----:B------:R-:W-:-:S07]  /*1930*/  IMAD.MOV.U32 R13, RZ, RZ, RZ ;  /* 0x000000ffff0d7224 */ /* 0x000fce00078e00ff */
[----:B------:R-:W-:-:S07]  /*1940*/  LEPC R20, `(.L_x_17) ;  /* 0x000000001014794e */ /* 0x000fce0000000000 */
[----:B0-----:R-:W-:Y:S05]  /*1950*/  CALL.ABS.NOINC R24 ;  /* 0x0000000018007343 */ /* 0x001fea0003c00000 */
.L_x_17:
[----:B0-----:R-:W-:Y:S01]  /*1960*/  IMAD.U32 R0, RZ, RZ, UR42 ;  /* 0x0000002aff007e24 */ /* 0x001fe2000f8e00ff */
[----:B------:R-:W-:-:S04]  /*1970*/  UMOV UR4, 0xffffffff ;  /* 0xffffffff00047882 */ /* 0x000fc80000000000 */
[----:B------:R-:W-:Y:S01]  /*1980*/  ISETP.NE.AND P0, PT, R0, 0x3, PT ;  /* 0x000000030000780c */ /* 0x000fe20003f05270 */
[----:B------:R-:W-:-:S12]  /*1990*/  BRA.DIV UR4, `(.L_x_19) ;  /* 0x0000006604847947 */ /* 0x000fd8000b800000 */
.L_x_134:
[----:B------:R-:W-:Y:S05]  /*19a0*/  @!P0 BRA `(.L_x_20) ;  /* 0x0000000000048947 */ /* 0x000fea0003800000 */
[----:B------:R-:W-:Y:S01]  /*19b0*/  BPT.TRAP 0x1 ;  /* 0x000000040000795c */ /* 0x000fe20000300000 */
.L_x_20:
[----:B------:R-:W-:Y:S02]  /*19c0*/  IMAD.U32 R3, RZ, RZ, UR40 ;  /* 0x00000028ff037e24 */ /* 0x000fe4000f8e00ff */
[----:B------:R-:W-:-:S03]  /*19d0*/  IMAD.U32 R0, RZ, RZ, UR41 ;  /* 0x00000029ff007e24 */ /* 0x000fc6000f8e00ff */
[----:B------:R-:W-:Y:S02]  /*19e0*/  LEA R3, R3, UR45, 0x3 ;  /* 0x0000002d03037c11 */ /* 0x000fe4000f8e18ff */
[----:B------:R-:W-:-:S04]  /*19f0*/  SHF.L.U32 R0, R0, 0x1f, RZ ;  /* 0x0000001f00007819 */ /* 0x000fc800000006ff */
[----:B------:R0:W1:Y:S01]  /*1a00*/  SYNCS.PHASECHK.TRANS64.TRYWAIT P1, [R3+URZ], R0 ;  /* 0x00000000030075a7 */ /* 0x000062000802017f */
[----:B------:R-:W-:Y:S05]  /*1a10*/  @!P0 BRA `(.L_x_21) ;  /* 0x0000000000048947 */ /* 0x000fea0003800000 */
[----:B------:R-:W-:Y:S01]  /*1a20*/  BPT.TRAP 0x1 ;  /* 0x000000040000795c */ /* 0x000fe20000300000 */
.L_x_21:
[----:B-1----:R-:W-:Y:S05]  /*1a30*/  @P1 BRA `(.L_x_22) ;  /* 0x0000000000081947 */ /* 0x002fea0003800000 */
[----:B------:R-:W1:Y:S02]  /*1a40*/  SYNCS.PHASECHK.TRANS64.TRYWAIT P1, [R3+URZ], R0 ;  /* 0x00000000030075a7 */ /* 0x000e64000802017f */
[----:B-1----:R-:W-:Y:S05]  /*1a50*/  @!P1 BRA `(.L_x_23) ;  /* 0x0000006400709947 */ /* 0x002fea0003800000 */
.L_x_22:
[----:B------:R-:W-:-:S04]  /*1a60*/  UIADD3 UR4, UR40, 0x1, URZ ;  /* 0x0000000128047890 */ /* 0x000fc8000fffe03f */
[----:B------:R-:W-:Y:S02]  /*1a70*/  UISETP.NE.AND UP0, UPT, UR4, 0x3, UPT ;  /* 0x000000030400788c */ /* 0x000fe4000bf05270 */
[----:B01----:R-:W-:Y:S02]  /*1a80*/  IMAD.U32 R0, RZ, RZ, UR4 ;  /* 0x00000004ff007e24 */ /* 0x003fe4000f8e00ff */
[----:B------:R-:W-:Y:S02]  /*1a90*/  USEL UR4, URZ, 0x1, UP0 ;  /* 0x000000013f047887 */ /* 0x000fe40008000000 */
[----:B------:R-:W-:Y:S02]  /*1aa0*/  PLOP3.LUT P1, PT, PT, PT, UP0, 0x80, 0x0 ;  /* 0x000000000000781c */ /* 0x000fe40003f2f008 */
[----:B------:R-:W-:Y:S02]  /*1ab0*/  ULOP3.LUT UR4, UR41, UR4, URZ, 0x3c, !UPT ;  /* 0x0000000429047292 */ /* 0x000fe4000f8e3c3f */
[----:B------:R-:W-:-:S04]  /*1ac0*/  SEL R0, R0, RZ, P1 ;  /* 0x000000ff00007207 */ /* 0x000fc80000800000 */
[----:B------:R-:W-:Y:S01]  /*1ad0*/  IMAD.U32 R8, RZ, RZ, UR4 ;  /* 0x00000004ff087e24 */ /* 0x000fe2000f8e00ff */
[----:B------:R-:W-:Y:S06]  /*1ae0*/  @!P0 BRA `(.L_x_24) ;  /* 0x0000000000048947 */ /* 0x000fec0003800000 */
[----:B------:R-:W-:Y:S01]  /*1af0*/  BPT.TRAP 0x1 ;  /* 0x000000040000795c */ /* 0x000fe20000300000 */
.L_x_24:
[----:B------:R-:W-:Y:S01]  /*1b00*/  IMAD.U32 R3, RZ, RZ, UR40 ;  /* 0x00000028ff037e24 */ /* 0x000fe2000f8e00ff */
[----:B------:R-:W-:Y:S02]  /*1b10*/  ISETP.NE.AND P3, PT, R77, RZ, PT ;  /* 0x000000ff4d00720c */ /* 0x000fe40003f65270 */
[----:B------:R-:W-:Y:S01]  /*1b20*/  SHF.L.U32 R6, R8, 0x1f, RZ ;  /* 0x0000001f08067819 */ /* 0x000fe200000006ff */
[----:B------:R-:W-:Y:S01]  /*1b30*/  IMAD R3, R3, 0x2000, R68 ;  /* 0x0000200003037824 */ /* 0x000fe200078e0244 */
[----:B------:R-:W-:-:S04]  /*1b40*/  ISETP.NE.AND P2, PT, RZ, UR43, PT ;  /* 0x0000002bff007c0c */ /* 0x000fc8000bf45270 */
[----:B------:R-:W-:Y:S02]  /*1b50*/  LEA R4, R3, UR45, 0x2 ;  /* 0x0000002d03047c11 */ /* 0x000fe4000f8e10ff */
[----:B------:R-:W-:-:S03]  /*1b60*/  LEA R3, R0, UR45, 0x3 ;  /* 0x0000002d00037c11 */ /* 0x000fc6000f8e18ff */
[C---:B------:R-:W-:Y:S01]  /*1b70*/  VIADD R7, R4.reuse, 0x800 ;  /* 0x0000080004077836 */ /* 0x040fe20000000000 */
[----:B------:R0:W1:Y:S01]  /*1b80*/  SYNCS.PHASECHK.TRANS64.TRYWAIT P1, [R3+URZ], R6 ;  /* 0x00000006030075a7 */ /* 0x000062000802017f */
[----:B------:R-:W-:Y:S01]  /*1b90*/  VIADD R5, R4, 0x890 ;  /* 0x0000089004057836 */ /* 0x000fe20000000000 */
[----:B------:R0:W2:Y:S01]  /*1ba0*/  LDS R72, [R4+0x800] ;  /* 0x0008000004487984 */ /* 0x0000a20000000800 */
[----:B------:R-:W-:-:S07]  /*1bb0*/  @P3 VIADD R5, R7, 0x70 ;  /* 0x0000007007053836 */ /* 0x000fce0000000000 */
[----:B------:R-:W-:Y:S05]  /*1bc0*/  WARPSYNC.ALL ;  /* 0x0000000000007948 */ /* 0x000fea0003800000 */
[----:B------:R-:W-:Y:S04]  /*1bd0*/  LDS R73, [R4+0x1800] ;  /* 0x0018000004497984 */ /* 0x000fe80000000800 */
[----:B------:R-:W-:Y:S04]  /*1be0*/  LDS R80, [R4+0x900] ;  /* 0x0009000004507984 */ /* 0x000fe80000000800 */
[----:B------:R-:W-:Y:S04]  /*1bf0*/  LDS R81, [R4+0x1900] ;  /* 0x0019000004517984 */ /* 0x000fe80000000800 */
[----:B------:R-:W-:Y:S04]  /*1c00*/  LDS R74, [R5] ;  /* 0x00000000054a7984 */ /* 0x000fe80000000800 */
[----:B------:R-:W2:Y:S04]  /*1c10*/  LDS R75, [R5+0x1000] ;  /* 0x00100000054b7984 */ /* 0x000ea80000000800 */
[----:B------:R-:W-:Y:S04]  /*1c20*/  LDS R82, [R5+0x100] ;  /* 0x0001000005527984 */ /* 0x000fe80000000800 */
[----:B------:R-:W3:Y:S01]  /*1c30*/  LDS R83, [R5+0x1100] ;  /* 0x0011000005537984 */ /* 0x000ee20000000800 */
[----:B------:R-:W-:Y:S01]  /*1c40*/  R2UR UR4, R26 ;  /* 0x000000001a0472ca */ /* 0x000fe200000e0000 */
[----:B------:R-:W-:Y:S01]  /*1c50*/  UMOV UR7, 0x40000040 ;  /* 0x4000004000077882 */ /* 0x000fe20000000000 */
[----:B--2---:R-:W-:-:S11]  /*1c60*/  WARPGROUP.ARRIVE ;  /* 0x00000000000079c5 */ /* 0x004fd60000000000 */
[----:B------:R-:W-:-:S04]  /*1c70*/  USHF.R.U32.HI UR4, URZ, 0x4, UR4 ;  /* 0x000000043f047899 */ /* 0x000fc80008011604 */
[----:B------:R-:W-:-:S04]  /*1c80*/  ULOP3.LUT UR4, UR4, 0x3fff, URZ, 0xc0, !UPT ;  /* 0x00003fff04047892 */ /* 0x000fc8000f8ec03f */
[----:B------:R-:W-:-:S04]  /*1c90*/  ULOP3.LUT UR4, UR4, 0x10000, URZ, 0xfc, !UPT ;  /* 0x0001000004047892 */ /* 0x000fc8000f8efc3f */
[----:B------:R-:W-:-:S07]  /*1ca0*/  ULEA UR5, UR40, UR4, 0xb ;  /* 0x0000000428057291 */ /* 0x000fce000f8e583f */
[----:B------:R-:W-:Y:S02]  /*1cb0*/  UMOV UR6, UR5 ;  /* 0x0000000500067c82 */ /* 0x000fe40008000000 */
[----:B------:R-:W-:Y:S01]  /*1cc0*/  HGMMA.64x64x8.F32.TF32 R24, R72, gdesc[UR4], RZ, !UPT, gsb0 ;  /* 0x04e0000448187df0 */ /* 0x000fe2000c0028ff */
[----:B------:R-:W-:Y:S01]  /*1cd0*/  UIADD3 UR6, UR5, 0x2, URZ ;  /* 0x0000000205067890 */ /* 0x000fe2000fffe03f */
[----:B------:R-:W-:Y:S01]  /*1ce0*/  UMOV UR7, 0x40000040 ;  /* 0x4000004000077882 */ /* 0x000fe20000000000 */
[----:B------:R-:W-:Y:S02]  /*1cf0*/  WARPGROUP.DEPBAR.LE gsb0, 0x0 ;  /* 0x00008000000079c5 */ /* 0x000fe40000010000 */
[----:B---3--:R-:W-:-:S06]  /*1d00*/  WARPGROUP.ARRIVE ;  /* 0x00000000000079c5 */ /* 0x008fcc0000000000 */
[----:B------:R-:W-:Y:S01]  /*1d10*/  HGMMA.64x64x8.F32.TF32 R24, R80, gdesc[UR4], R24, gsb0 ;  /* 0x04e0000450187df0 */ /* 0x000fe20008002818 */
[----:B------:R-:W-:Y:S01]  /*1d20*/  UIADD3 UR6, UR5, 0x4, URZ ;  /* 0x0000000405067890 */ /* 0x000fe2000fffe03f */
[----:B------:R-:W-:Y:S01]  /*1d30*/  UMOV UR7, 0x40000040 ;  /* 0x4000004000077882 */ /* 0x000fe20000000000 */
[----:B------:R-:W-:Y:S02]  /*1d40*/  WARPGROUP.DEPBAR.LE gsb0, 0x0 ;  /* 0x00008000000079c5 */ /* 0x000fe40000010000 */
[----:B------:R-:W-:Y:S04]  /*1d50*/  LDS R72, [R4+0xa00] ;  /* 0x000a000004487984 */ /* 0x000fe80000000800 */
[----:B------:R-:W-:Y:S04]  /*1d60*/  LDS R73, [R4+0x1a00] ;  /* 0x001a000004497984 */ /* 0x000fe80000000800 */
[----:B------:R-:W-:Y:S04]  /*1d70*/  LDS R74, [R5+0x200] ;  /* 0x00020000054a7984 */ /* 0x000fe80000000800 */
[----:B------:R-:W2:Y:S02]  /*1d80*/  LDS R75, [R5+0x1200] ;  /* 0x00120000054b7984 */ /* 0x000ea40000000800 */
[----:B--2---:R-:W-:-:S06]  /*1d90*/  WARPGROUP.ARRIVE ;  /* 0x00000000000079c5 */ /* 0x004fcc0000000000 */
        /* <DEDUP_REMOVED lines=117> */
[----:B------:R-:W-:Y:S03]  /*24f0*/  HGMMA.64x64x8.F32.TF32 R24, R72, gdesc[UR4], R24, gsb0 ;  /* 0x04e0000448187df0 */ /* 0x000fe60008002818 */
[----:B------:R-:W-:Y:S02]  /*2500*/  WARPGROUP.DEPBAR.LE gsb0, 0x0 ;  /* 0x00008000000079c5 */ /* 0x000fe40000010000 */
[----:B------:R-:W-:Y:S05]  /*2510*/  @!P2 BRA `(.L_x_25) ;  /* 0x000000180050a947 */ /* 0x000fea0003800000 */
[----:B------:R-:W-:Y:S05]  /*2520*/  @!P0 BRA `(.L_x_26) ;  /* 0x0000000000048947 */ /* 0x000fea0003800000 */
[----:B------:R-:W-:Y:S01]  /*2530*/  BPT.TRAP 0x1 ;  /* 0x000000040000795c */ /* 0x000fe20000300000 */
.L_x_26:
[----:B------:R-:W-:-:S04]  /*2540*/  IMAD.SHL.U32 R7, R0, 0x2000, RZ ;  /* 0x0000200000077824 */ /* 0x000fc800078e00ff */
[----:B0-----:R-:W-:-:S05]  /*2550*/  IMAD.IADD R4, R68, 0x1, R7 ;  /* 0x0000000144047824 */ /* 0x001fca00078e0207 */
[----:B------:R-:W-:-:S05]  /*2560*/  LEA R4, R4, UR45, 0x2 ;  /* 0x0000002d04047c11 */ /* 0x000fca000f8e10ff */
[C---:B------:R-:W-:Y:S02]  /*2570*/  VIADD R9, R4.reuse, 0x800 ;  /* 0x0000080004097836 */ /* 0x040fe40000000000 */
[----:B------:R-:W-:Y:S02]  /*2580*/  VIADD R5, R4, 0x890 ;  /* 0x0000089004057836 */ /* 0x000fe40000000000 */
[----:B------:R-:W-:Y:S01]  /*2590*/  @P3 VIADD R5, R9, 0x70 ;  /* 0x0000007009053836 */ /* 0x000fe20000000000 */
[----:B-1----:R-:W-:Y:S06]  /*25a0*/  @P1 BRA `(.L_x_27) ;  /* 0x0000000000081947 */ /* 0x002fec0003800000 */
[----:B------:R-:W0:Y:S02]  /*25b0*/  SYNCS.PHASECHK.TRANS64.TRYWAIT P1, [R3+URZ], R6 ;  /* 0x00000006030075a7 */ /* 0x000e24000802017f */
[----:B0-----:R-:W-:Y:S05]  /*25c0*/  @!P1 BRA `(.L_x_28) ;  /* 0x0000005800a89947 */ /* 0x001fea0003800000 */
.L_x_27:
[----:B0-----:R-:W0:Y:S01]  /*25d0*/  LDC R3, c[0x0][0x28c] ;  /* 0x0000a300ff037b82 */ /* 0x001e220000000800 */
[----:B------:R1:W2:Y:S01]  /*25e0*/  LDS R80, [R4+0x800] ;  /* 0x0008000004507984 */ /* 0x0002a20000000800 */
[----:B------:R-:W-:-:S03]  /*25f0*/  UMOV UR5, UR40 ;  /* 0x0000002800057c82 */ /* 0x000fc60008000000 */
[----:B------:R1:W3:Y:S04]  /*2600*/  LDS R81, [R4+0x1800] ;  /* 0x0018000004517984 */ /* 0x0002e80000000800 */
[----:B------:R1:W4:Y:S04]  /*2610*/  LDS R82, [R5] ;  /* 0x0000000005527984 */ /* 0x0003280000000800 */
[----:B------:R1:W1:Y:S01]  /*2620*/  LDS R83, [R5+0x1000] ;  /* 0x0010000005537984 */ /* 0x0002620000000800 */
[----:B0-----:R-:W-:-:S13]  /*2630*/  ISETP.GE.AND P1, PT, R3, 0x101, PT ;  /* 0x000001010300780c */ /* 0x001fda0003f26270 */
[----:B-1234-:R-:W-:Y:S05]  /*2640*/  @!P1 BRA `(.L_x_29) ;  /* 0x0000000c00149947 */ /* 0x01efea0003800000 */
[----:B------:R-:W-:Y:S01]  /*2650*/  R2UR UR9, R0 ;  /* 0x00000000000972ca */ /* 0x000fe200000e0000 */
[----:B------:R-:W-:Y:S01]  /*2660*/  IMAD.U32 R3, RZ, RZ, UR43 ;  /* 0x0000002bff037e24 */ /* 0x000fe2000f8e00ff */
[----:B------:R-:W-:-:S13]  /*2670*/  UMOV UR5, UR40 ;  /* 0x0000002800057c82 */ /* 0x000fda0008000000 */
.L_x_37:
[----:B------:R-:W-:-:S04]  /*2680*/  UIADD3 UR6, UR9, 0x1, URZ ;  /* 0x0000000109067890 */ /* 0x000fc8000fffe03f */
[----:B------:R-:W-:-:S04]  /*2690*/  UISETP.NE.AND UP0, UPT, UR6, 0x3, UPT ;  /* 0x000000030600788c */ /* 0x000fc8000bf05270 */
[----:B------:R-:W-:Y:S02]  /*26a0*/  USEL UR7, URZ, 0x1, UP0 ;  /* 0x000000013f077887 */ /* 0x000fe40008000000 */
[----:B------:R-:W-:-:S04]  /*26b0*/  USEL UR6, UR6, URZ, UP0 ;  /* 0x0000003f06067287 */ /* 0x000fc80008000000 */
[----:B------:R-:W-:Y:S02]  /*26c0*/  LOP3.LUT R8, R8, UR7, RZ, 0x3c, !PT ;  /* 0x0000000708087c12 */ /* 0x000fe4000f8e3cff */
[----:B------:R-:W-:Y:S01]  /*26d0*/  IMAD.U32 R0, RZ, RZ, UR6 ;  /* 0x00000006ff007e24 */ /* 0x000fe2000f8e00ff */
[----:B0-----:R-:W-:Y:S06]  /*26e0*/  @!P0 BRA `(.L_x_30) ;  /* 0x0000000000048947 */ /* 0x001fec0003800000 */
[----:B------:R-:W-:Y:S01]  /*26f0*/  BPT.TRAP 0x1 ;  /* 0x000000040000795c */ /* 0x000fe20000300000 */
.L_x_30:
[----:B------:R-:W-:Y:S01]  /*2700*/  LEA R6, R0, UR45, 0x3 ;  /* 0x0000002d00067c11 */ /* 0x000fe2000f8e18ff */
[----:B------:R-:W-:Y:S01]  /*2710*/  ULEA UR8, UR9, UR4, 0xb ;  /* 0x0000000409087291 */ /* 0x000fe2000f8e583f */
[----:B------:R-:W-:Y:S01]  /*2720*/  SHF.L.U32 R9, R8, 0x1f, RZ ;  /* 0x0000001f08097819 */ /* 0x000fe200000006ff */
[----:B------:R-:W-:Y:S01]  /*2730*/  UMOV UR7, 0x40000040 ;  /* 0x4000004000077882 */ /* 0x000fe20000000000 */
[----:B------:R-:W-:Y:S01]  /*2740*/  IMAD.U32 R5, RZ, RZ, UR9 ;  /* 0x00000009ff057e24 */ /* 0x000fe2000f8e00ff */
[----:B------:R-:W-:Y:S01]  /*2750*/  ISETP.NE.AND P3, PT, R77, RZ, PT ;  /* 0x000000ff4d00720c */ /* 0x000fe20003f65270 */
[----:B------:R0:W1:Y:S01]  /*2760*/  SYNCS.PHASECHK.TRANS64.TRYWAIT P1, [R6+URZ], R9 ;  /* 0x00000009060075a7 */ /* 0x000062000802017f */
[----:B------:R-:W-:Y:S01]  /*2770*/  WARPGROUP.ARRIVE ;  /* 0x00000000000079c5 */ /* 0x000fe20000000000 */
[----:B------:R-:W-:Y:S01]  /*2780*/  UMOV UR6, UR8 ;  /* 0x0000000800067c82 */ /* 0x000fe20008000000 */
[----:B------:R-:W-:-:S04]  /*2790*/  IMAD R4, R5, 0x2000, R68 ;  /* 0x0000200005047824 */ /* 0x000fc800078e0244 */
[----:B------:R-:W-:Y:S01]  /*27a0*/  HGMMA.64x64x8.F32.TF32 R24, R80, gdesc[UR4], R24, gsb0 ;  /* 0x04e0000450187df0 */ /* 0x000fe20008002818 */
[----:B------:R-:W-:Y:S01]  /*27b0*/  LEA R7, R4, UR45, 0x2 ;  /* 0x0000002d04077c11 */ /* 0x000fe2000f8e10ff */
[----:B------:R-:W-:Y:S01]  /*27c0*/  UIADD3 UR6, UR8, 0x2, URZ ;  /* 0x0000000208067890 */ /* 0x000fe2000fffe03f */
[----:B------:R-:W-:-:S03]  /*27d0*/  UMOV UR7, 0x40000040 ;  /* 0x4000004000077882 */ /* 0x000fc60000000000 */
[C---:B------:R-:W-:Y:S02]  /*27e0*/  VIADD R4, R7.reuse, 0x900 ;  /* 0x0000090007047836 */ /* 0x040fe40000000000 */
[----:B------:R-:W-:Y:S02]  /*27f0*/  VIADD R5, R7, 0x990 ;  /* 0x0000099007057836 */ /* 0x000fe40000000000 */
[----:B------:R-:W-:Y:S01]  /*2800*/  @P3 VIADD R5, R4, 0x70 ;  /* 0x0000007004053836 */ /* 0x000fe20000000000 */
[----:B------:R-:W-:Y:S02]  /*2810*/  WARPGROUP.DEPBAR.LE gsb0, 0x0 ;  /* 0x00008000000079c5 */ /* 0x000fe40000010000 */
[----:B------:R-:W-:Y:S04]  /*2820*/  LDS R72, [R7+0x900] ;  /* 0x0009000007487984 */ /* 0x000fe80000000800 */
[----:B------:R-:W-:Y:S04]  /*2830*/  LDS R73, [R7+0x1900] ;  /* 0x0019000007497984 */ /* 0x000fe80000000800 */
[----:B------:R-:W-:Y:S04]  /*2840*/  LDS R74, [R5] ;  /* 0x00000000054a7984 */ /* 0x000fe80000000800 */
[----:B------:R-:W2:Y:S02]  /*2850*/  LDS R75, [R5+0x1000] ;  /* 0x00100000054b7984 */ /* 0x000ea40000000800 */
[----:B--2---:R-:W-:-:S06]  /*2860*/  WARPGROUP.ARRIVE ;  /* 0x00000000000079c5 */ /* 0x004fcc0000000000 */
[----:B------:R-:W-:Y:S03]  /*2870*/  HGMMA.64x64x8.F32.TF32 R24, R72, gdesc[UR4], R24, gsb0 ;  /* 0x04e0000448187df0 */ /* 0x000fe60008002818 */
[----:B------:R-:W-:Y:S02]  /*2880*/  WARPGROUP.DEPBAR.LE gsb0, 0x0 ;  /* 0x00008000000079c5 */ /* 0x000fe40000010000 */
[----:B------:R0:W2:Y:S04]  /*2890*/  LDS R72, [R7+0xa00] ;  /* 0x000a000007487984 */ /* 0x0000a80000000800 */
[----:B------:R0:W3:Y:S04]  /*28a0*/  LDS R73, [R7+0x1a00] ;  /* 0x001a000007497984 */ /* 0x0000e80000000800 */
[----:B------:R0:W4:Y:S04]  /*28b0*/  LDS R74, [R5+0x100] ;  /* 0x00010000054a7984 */ /* 0x0001280000000800 */
[----:B------:R0:W0:Y:S01]  /*28c0*/  LDS R75, [R5+0x1100] ;  /* 0x00110000054b7984 */ /* 0x0000220000000800 */
[----:B-1----:R-:W-:Y:S05]  /*28d0*/  @!P0 BRA `(.L_x_31) ;  /* 0x0000000000048947 */ /* 0x002fea0003800000 */
[----:B------:R-:W-:Y:S01]  /*28e0*/  BPT.TRAP 0x1 ;  /* 0x000000040000795c */ /* 0x000fe20000300000 */
.L_x_31:
[----:B------:R-:W-:Y:S02]  /*28f0*/  UISETP.GT.U32.AND UP0, UPT, UR38, 0x1, UPT ;  /* 0x000000012600788c */ /* 0x000fe4000bf04070 */
[----:B------:R-:W-:-:S04]  /*2900*/  ULEA UR6, UR5, UR45, 0x3 ;  /* 0x0000002d05067291 */ /* 0x000fc8000f8e183f */
[----:B------:R-:W-:Y:S01]  /*2910*/  UIADD3 UR6, UR6, 0x18, URZ ;  /* 0x0000001806067890 */ /* 0x000fe2000fffe03f */
[----:B------:R-:W-:-:S03]  /*2920*/  PLOP3.LUT P2, PT, PT, PT, UP0, 0x80, 0x0 ;  /* 0x000000000000781c */ /* 0x000fc60003f4f008 */
[----:B------:R-:W-:-:S09]  /*2930*/  UPRMT UR6, URZ, 0x654, UR6 ;  /* 0x000006543f067896 */ /* 0x000fd20008000006 */
[----:B------:R-:W-:Y:S01]  /*2940*/  SYNCS.ARRIVE.TRANS64.RED.A1T0 RZ, [UR6], RZ ;  /* 0x000000ffffff79a7 */ /* 0x000fe20008100406 */
[----:B------:R-:W-:Y:S05]  /*2950*/  @P2 BRA `(.L_x_32) ;  /* 0x0000000000042947 */ /* 0x000fea0003800000 */
[----:B------:R-:W-:Y:S01]  /*2960*/  BPT.TRAP 0x1 ;  /* 0x000000040000795c */ /* 0x000fe20000300000 */
.L_x_32:
[----:B------:R-:W-:Y:S01]  /*2970*/  UIADD3 UR6, UR8, 0x4, URZ ;  /* 0x0000000408067890 */ /* 0x000fe2000fffe03f */
[----:B0-234-:R-:W-:Y:S01]  /*2980*/  WARPGROUP.ARRIVE ;  /* 0x00000000000079c5 */ /* 0x01dfe20000000000 */
[----:B------:R-:W-:Y:S01]  /*2990*/  UMOV UR7, 0x40000040 ;  /* 0x4000004000077882 */ /* 0x000fe20000000000 */
[----:B------:R-:W-:-:S04]  /*29a0*/  UIADD3 UR5, UR5, 0x1, URZ ;  /* 0x0000000105057890 */ /* 0x000fc8000fffe03f */
[----:B------:R-:W-:-:S05]  /*29b0*/  UISETP.NE.AND UP0, UPT, UR5, 0x3, UPT ;  /* 0x000000030500788c */ /* 0x000fca000bf05270 */
[----:B------:R-:W-:Y:S01]  /*29c0*/  HGMMA.64x64x8.F32.TF32 R24, R72, gdesc[UR4], R24, gsb0 ;  /* 0x04e0000448187df0 */ /* 0x000fe20008002818 */
[----:B------:R-:W-:Y:S01]  /*29d0*/  UIADD3 UR6, UR8, 0x6, URZ ;  /* 0x0000000608067890 */ /* 0x000fe2000fffe03f */
[----:B------:R-:W-:Y:S01]  /*29e0*/  UMOV UR7, 0x40000040 ;  /* 0x4000004000077882 */ /* 0x000fe20000000000 */
[----:B------:R-:W-:Y:S01]  /*29f0*/  USEL UR5, UR5, URZ, UP0 ;  /* 0x0000003f05057287 */ /* 0x000fe20008000000 */
[----:B------:R-:W-:Y:S02]  /*2a00*/  WARPGROUP.DEPBAR.LE gsb0, 0x0 ;  /* 0x00008000000079c5 */ /* 0x000fe40000010000 */
[----:B------:R-:W-:Y:S04]  /*2a10*/  LDS R72, [R7+0xb00] ;  /* 0x000b000007487984 */ /* 0x000fe80000000800 */
[----:B------:R-:W-:Y:S04]  /*2a20*/  LDS R73, [R7+0x1b00] ;  /* 0x001b000007497984 */ /* 0x000fe80000000800 */
[----:B------:R-:W-:Y:S04]  /*2a30*/  LDS R74, [R5+0x200] ;  /* 0x00020000054a7984 */ /* 0x000fe80000000800 */
[----:B------:R-:W0:Y:S02]  /*2a40*/  LDS R75, [R5+0x1200] ;  /* 0x00120000054b7984 */ /* 0x000e240000000800 */
[----:B0-----:R-:W-:-:S06]  /*2a50*/  WARPGROUP.ARRIVE ;  /* 0x00000000000079c5 */ /* 0x001fcc0000000000 */
[----:B------:R-:W-:Y:S01]  /*2a60*/  HGMMA.64x64x8.F32.TF32 R24, R72, gdesc[UR4], R24, gsb0 ;  /* 0x04e0000448187df0 */ /* 0x000fe20008002818 */
[----:B------:R-:W-:Y:S01]  /*2a70*/  UIADD3 UR6, UR8, 0x200, URZ ;  /* 0x0000020008067890 */ /* 0x000fe2000fffe03f */
[----:B------:R-:W-:Y:S01]  /*2a80*/  UMOV UR7, 0x40000040 ;  /* 0x4000004000077882 */ /* 0x000fe20000000000 */
        /* <DEDUP_REMOVED lines=96> */
[----:B------:R-:W-:Y:S03]  /*3090*/  HGMMA.64x64x8.F32.TF32 R24, R72, gdesc[UR4], R24, gsb0 ;  /* 0x04e0000448187df0 */ /* 0x000fe60008002818 */
[----:B------:R-:W-:Y:S02]  /*30a0*/  WARPGROUP.DEPBAR.LE gsb0, 0x0 ;  /* 0x00008000000079c5 */ /* 0x000fe40000010000 */
[----:B------:R0:W1:Y:S04]  /*30b0*/  LDS R72, [R7+0x1700] ;  /* 0x0017000007487984 */ /* 0x0000680000000800 */
[----:B------:R0:W2:Y:S04]  /*30c0*/  LDS R73, [R7+0x2700] ;  /* 0x0027000007497984 */ /* 0x0000a80000000800 */
[----:B------:R0:W3:Y:S04]  /*30d0*/  LDS R74, [R5+0xe00] ;  /* 0x000e0000054a7984 */ /* 0x0000e80000000800 */
[----:B------:R0:W4:Y:S01]  /*30e0*/  LDS R75, [R5+0x1e00] ;  /* 0x001e0000054b7984 */ /* 0x0001220000000800 */
[----:B------:R-:W-:Y:S05]  /*30f0*/  @!P0 BRA `(.L_x_33) ;  /* 0x0000000000048947 */ /* 0x000fea0003800000 */
[----:B------:R-:W-:Y:S01]  /*3100*/  BPT.TRAP 0x1 ;  /* 0x000000040000795c */ /* 0x000fe20000300000 */
.L_x_33:
[----:B0-----:R-:W-:Y:S01]  /*3110*/  IMAD.SHL.U32 R7, R0, 0x2000, RZ ;  /* 0x0000200000077824 */ /* 0x001fe200078e00ff */
[----:B------:R-:W-:Y:S03]  /*3120*/  BSSY B0, `(.L_x_34) ;  /* 0x0000009000007945 */ /* 0x000fe60003800000 */
[----:B------:R-:W-:-:S05]  /*3130*/  IMAD.IADD R4, R68, 0x1, R7 ;  /* 0x0000000144047824 */ /* 0x000fca00078e0207 */
[----:B------:R-:W-:-:S05]  /*3140*/  LEA R5, R4, UR45, 0x2 ;  /* 0x0000002d04057c11 */ /* 0x000fca000f8e10ff */
[C---:B------:R-:W-:Y:S02]  /*3150*/  VIADD R10, R5.reuse, 0x800 ;  /* 0x00000800050a7836 */ /* 0x040fe40000000000 */
[----:B------:R-:W-:Y:S02]  /*3160*/  VIADD R4, R5, 0x890 ;  /* 0x0000089005047836 */ /* 0x000fe40000000000 */
[----:B------:R-:W-:Y:S01]  /*3170*/  @P3 VIADD R4, R10, 0x70 ;  /* 0x000000700a043836 */ /* 0x000fe20000000000 */
[----:B------:R-:W-:Y:S06]  /*3180*/  @P1 BRA `(.L_x_35) ;  /* 0x0000000000081947 */ /* 0x000fec0003800000 */
[----:B------:R-:W0:Y:S02]  /*3190*/  SYNCS.PHASECHK.TRANS64.TRYWAIT P1, [R6+URZ], R9 ;  /* 0x00000009060075a7 */ /* 0x000e24000802017f */
[----:B0-----:R-:W-:Y:S05]  /*31a0*/  @!P1 BRA `(.L_x_36) ;  /* 0x0000004c00c49947 */ /* 0x001fea0003800000 */
.L_x_35:
[----:B------:R-:W-:Y:S05]  /*31b0*/  BSYNC B0 ;  /* 0x0000000000007941 */ /* 0x000fea0003800000 */
.L_x_34:
[----:B------:R0:W0:Y:S01]  /*31c0*/  LDS R80, [R5+0x800] ;  /* 0x0008000005507984 */ /* 0x0000220000000800 */
[----:B------:R-:W-:Y:S05]  /*31d0*/  WARPSYNC.ALL ;  /* 0x0000000000007948 */ /* 0x000fea0003800000 */
[----:B------:R0:W0:Y:S04]  /*31e0*/  LDS R81, [R5+0x1800] ;  /* 0x0018000005517984 */ /* 0x0000280000000800 */
[----:B------:R0:W0:Y:S04]  /*31f0*/  LDS R82, [R4] ;  /* 0x0000000004527984 */ /* 0x0000280000000800 */
[----:B------:R0:W0:Y:S01]  /*3200*/  LDS R83, [R4+0x1000] ;  /* 0x0010000004537984 */ /* 0x0000220000000800 */
[----:B------:R-:W-:Y:S01]  /*3210*/  UIADD3 UR6, UR8, 0x606, URZ ;  /* 0x0000060608067890 */ /* 0x000fe2000fffe03f */
[----:B-1234-:R-:W-:Y:S01]  /*3220*/  WARPGROUP.ARRIVE ;  /* 0x00000000000079c5 */ /* 0x01efe20000000000 */
[----:B------:R-:W-:Y:S01]  /*3230*/  UMOV UR7, 0x40000040 ;  /* 0x4000004000077882 */ /* 0x000fe20000000000 */
[C---:B------:R-:W-:Y:S01]  /*3240*/  ISETP.GT.AND P1, PT, R3.reuse, 0x2, PT ;  /* 0x000000020300780c */ /* 0x040fe20003f24270 */
[----:B------:R-:W-:Y:S01]  /*3250*/  VIADD R3, R3, 0xffffffff ;  /* 0xffffffff03037836 */ /* 0x000fe20000000000 */
[----:B------:R-:W-:-:S04]  /*3260*/  R2UR UR9, R0 ;  /* 0x00000000000972ca */ /* 0x000fc800000e0000 */
[----:B------:R-:W-:Y:S03]  /*3270*/  HGMMA.64x64x8.F32.TF32 R24, R72, gdesc[UR4], R24, gsb0 ;  /* 0x04e0000448187df0 */ /* 0x000fe60008002818 */
[----:B------:R-:W-:-:S04]  /*3280*/  WARPGROUP.DEPBAR.LE gsb0, 0x0 ;  /* 0x00008000000079c5 */ /* 0x000fc80000010000 */
[----:B------:R-:W-:Y:S05]  /*3290*/  @P1 BRA `(.L_x_37) ;  /* 0xfffffff000f81947 */ /* 0x000fea000383ffff */
.L_x_29:
[----:B0-----:R-:W-:Y:S01]  /*32a0*/  IMAD.MOV.U32 R5, RZ, RZ, 0x40000040 ;  /* 0x40000040ff057424 */ /* 0x001fe200078e00ff */
[----:B------:R-:W-:Y:S01]  /*32b0*/  LEA R4, R0, UR4, 0xb ;  /* 0x0000000400047c11 */ /* 0x000fe2000f8e58ff */
[----:B------:R-:W-:Y:S01]  /*32c0*/  WARPGROUP.ARRIVE ;  /* 0x00000000000079c5 */ /* 0x000fe20000000000 */
[----:B------:R-:W-:Y:S01]  /*32d0*/  IMAD.IADD R7, R68, 0x1, R7 ;  /* 0x0000000144077824 */ /* 0x000fe200078e0207 */
[----:B------:R-:W-:Y:S02]  /*32e0*/  ISETP.NE.AND P1, PT, R77, RZ, PT ;  /* 0x000000ff4d00720c */ /* 0x000fe40003f25270 */
[----:B------:R-:W-:Y:S02]  /*32f0*/  R2UR UR6, R4 ;  /* 0x00000000040672ca */ /* 0x000fe400000e0000 */
[----:B------:R-:W-:Y:S02]  /*3300*/  R2UR UR7, R5 ;  /* 0x00000000050772ca */ /* 0x000fe400000e0000 */
[----:B------:R-:W-:Y:S01]  /*3310*/  LEA R3, R7, UR45, 0x2 ;  /* 0x0000002d07037c11 */ /* 0x000fe2000f8e10ff */
[----:B------:R-:W-:-:S04]  /*3320*/  IMAD.MOV.U32 R7, RZ, RZ, 0x40000040 ;  /* 0x40000040ff077424 */ /* 0x000fc800078e00ff */
[C---:B------:R-:W-:Y:S02]  /*3330*/  VIADD R6, R3.reuse, 0x900 ;  /* 0x0000090003067836 */ /* 0x040fe40000000000 */
[----:B------:R-:W-:Y:S02]  /*3340*/  VIADD R0, R3, 0x990 ;  /* 0x0000099003007836 */ /* 0x000fe40000000000 */
[----:B------:R-:W-:Y:S02]  /*3350*/  @P1 VIADD R0, R6, 0x70 ;  /* 0x0000007006001836 */ /* 0x000fe40000000000 */
[----:B------:R-:W-:Y:S01]  /*3360*/  HGMMA.64x64x8.F32.TF32 R24, R80, gdesc[UR4], R24, gsb0 ;  /* 0x04e0000450187df0 */ /* 0x000fe20008002818 */
[----:B------:R-:W-:Y:S01]  /*3370*/  VIADD R6, R4, 0x2 ;  /* 0x0000000204067836 */ /* 0x000fe20000000000 */
[----:B------:R-:W-:-:S04]  /*3380*/  R2UR UR7, R7 ;  /* 0x00000000070772ca */ /* 0x000fc800000e0000 */
[----:B------:R-:W-:Y:S01]  /*3390*/  R2UR UR6, R6 ;  /* 0x00000000060672ca */ /* 0x000fe200000e0000 */
[----:B------:R-:W-:Y:S02]  /*33a0*/  WARPGROUP.DEPBAR.LE gsb0, 0x0 ;  /* 0x00008000000079c5 */ /* 0x000fe40000010000 */
[----:B------:R-:W-:Y:S04]  /*33b0*/  LDS R72, [R3+0x900] ;  /* 0x0009000003487984 */ /* 0x000fe80000000800 */
[----:B------:R-:W-:Y:S04]  /*33c0*/  LDS R73, [R3+0x1900] ;  /* 0x0019000003497984 */ /* 0x000fe80000000800 */
[----:B------:R-:W-:Y:S04]  /*33d0*/  LDS R74, [R0] ;  /* 0x00000000004a7984 */ /* 0x000fe80000000800 */
        /* <DEDUP_REMOVED lines=10> */
.L_x_38:
        /* <DEDUP_REMOVED lines=8> */
.L_x_39:
[----:B------:R-:W-:Y:S01]  /*3500*/  VIADD R6, R4, 0x4 ;  /* 0x0000000404067836 */ /* 0x000fe20000000000 */
[----:B-1234-:R-:W-:Y:S01]  /*3510*/  WARPGROUP.ARRIVE ;  /* 0x00000000000079c5 */ /* 0x01efe20000000000 */
[----:B------:R-:W-:Y:S02]  /*3520*/  IMAD.MOV.U32 R7, RZ, RZ, 0x40000040 ;  /* 0x40000040ff077424 */ /* 0x000fe400078e00ff */
[----:B------:R-:W-:Y:S01]  /*3530*/  IMAD.MOV.U32 R5, RZ, RZ, 0x40000040 ;  /* 0x40000040ff057424 */ /* 0x000fe200078e00ff */
[----:B------:R-:W-:Y:S01]  /*3540*/  R2UR UR6, R6 ;  /* 0x00000000060672ca */ /* 0x000fe200000e0000 */
[----:B------:R-:W-:Y:S01]  /*3550*/  VIADD R6, R4, 0x6 ;  /* 0x0000000604067836 */ /* 0x000fe20000000000 */
[----:B------:R-:W-:Y:S01]  /*3560*/  R2UR UR7, R7 ;  /* 0x00000000070772ca */ /* 0x000fe200000e0000 */
[----:B------:R-:W-:-:S12]  /*3570*/  IMAD.MOV.U32 R7, RZ, RZ, 0x40000040 ;  /* 0x40000040ff077424 */ /* 0x000fd800078e00ff */
[----:B------:R-:W-:Y:S01]  /*3580*/  HGMMA.64x64x8.F32.TF32 R24, R72, gdesc[UR4], R24, gsb0 ;  /* 0x04e0000448187df0 */ /* 0x000fe20008002818 */
[----:B------:R-:W-:Y:S01]  /*3590*/  R2UR UR6, R6 ;  /* 0x00000000060672ca */ /* 0x000fe200000e0000 */
[----:B------:R-:W-:Y:S01]  /*35a0*/  VIADD R6, R4, 0x200 ;  /* 0x0000020004067836 */ /* 0x000fe20000000000 */
[----:B------:R-:W-:Y:S01]  /*35b0*/  R2UR UR7, R7 ;  /* 0x00000000070772ca */ /* 0x000fe200000e0000 */
[----:B------:R-:W-:Y:S01]  /*35c0*/  IMAD.MOV.U32 R7, RZ, RZ, 0x40000040 ;  /* 0x40000040ff077424 */ /* 0x000fe200078e00ff */
[----:B------:R-:W-:Y:S02]  /*35d0*/  WARPGROUP.DEPBAR.LE gsb0, 0x0 ;  /* 0x00008000000079c5 */ /* 0x000fe40000010000 */
[----:B------:R-:W-:Y:S04]  /*35e0*/  LDS R72, [R3+0xb00] ;  /* 0x000b000003487984 */ /* 0x000fe80000000800 */
[----:B------:R-:W-:Y:S04]  /*35f0*/  LDS R73, [R3+0x1b00] ;  /* 0x001b000003497984 */ /* 0x000fe80000000800 */
[----:B------:R-:W-:Y:S04]  /*3600*/  LDS R74, [R0+0x200] ;  /* 0x00020000004a7984 */ /* 0x000fe80000000800 */
[----:B------:R-:W1:Y:S02]  /*3610*/  LDS R75, [R0+0x1200] ;  /* 0x00120000004b7984 */ /* 0x000e640000000800 */
[----:B-1----:R-:W-:-:S06]  /*3620*/  WARPGROUP.ARRIVE ;  /* 0x00000000000079c5 */ /* 0x002fcc0000000000 */
        /* <DEDUP_REMOVED lines=101> */
[C---:B------:R-:W-:Y:S01]  /*3c80*/  VIADD R6, R4.reuse, 0x604 ;  /* 0x0000060404067836 */ /* 0x040fe20000000000 */
[----:B------:R-:W-:Y:S01]  /*3c90*/  R2UR UR7, R7 ;  /* 0x00000000070772ca */ /* 0x000fe200000e0000 */
[----:B------:R-:W-:Y:S02]  /*3ca0*/  IMAD.MOV.U32 R7, RZ, RZ, 0x40000040 ;  /* 0x40000040ff077424 */ /* 0x000fe400078e00ff */
[----:B------:R-:W-:Y:S01]  /*3cb0*/  VIADD R4, R4, 0x606 ;  /* 0x0000060604047836 */ /* 0x000fe20000000000 */
[----:B------:R-:W-:Y:S02]  /*3cc0*/  WARPGROUP.DEPBAR.LE gsb0, 0x0 ;  /* 0x00008000000079c5 */ /* 0x000fe40000010000 */
[----:B------:R-:W-:Y:S04]  /*3cd0*/  LDS R72, [R3+0x1500] ;  /* 0x0015000003487984 */ /* 0x000fe80000000800 */
[----:B------:R-:W-:Y:S04]  /*3ce0*/  LDS R73, [R3+0x2500] ;  /* 0x0025000003497984 */ /* 0x000fe80000000800 */
[----:B------:R-:W-:Y:S04]  /*3cf0*/  LDS R74, [R0+0xc00] ;  /* 0x000c0000004a7984 */ /* 0x000fe80000000800 */
[----:B------:R-:W1:Y:S02]  /*3d00*/  LDS R75, [R0+0x1c00] ;  /* 0x001c0000004b7984 */ /* 0x000e640000000800 */
[----:B-1----:R-:W-:-:S06]  /*3d10*/  WARPGROUP.ARRIVE ;  /* 0x00000000000079c5 */ /* 0x002fcc0000000000 */
[----:B------:R-:W-:Y:S01]  /*3d20*/  HGMMA.64x64x8.F32.TF32 R24, R72, gdesc[UR4], R24, gsb0 ;  /* 0x04e0000448187df0 */ /* 0x000fe20008002818 */
[----:B------:R-:W-:Y:S02]  /*3d30*/  R2UR UR6, R6 ;  /* 0x00000000060672ca */ /* 0x000fe400000e0000 */
[----:B------:R-:W-:Y:S01]  /*3d40*/  R2UR UR7, R7 ;  /* 0x00000000070772ca */ /* 0x000fe200000e0000 */
        /* <DEDUP_REMOVED lines=15> */
[----:B------:R-:W-:Y:S03]  /*3e40*/  HGMMA.64x64x8.F32.TF32 R24, R72, gdesc[UR4], R24, gsb0 ;  /* 0x04e0000448187df0 */ /* 0x000fe60008002818 */
[----:B------:R-:W-:Y:S02]  /*3e50*/  WARPGROUP.DEPBAR.LE gsb0, 0x0 ;  /* 0x00008000000079c5 */ /* 0x000fe40000010000 */
.L_x_25:
[----:B------:R2:W-:Y:S01]  /*3e60*/  SYNCS.ARRIVE.TRANS64.A1T0 RZ, [R78+UR47], RZ ;  /* 0x000000ff4eff79a7 */ /* 0x0005e2000810002f */
[----:B------:R-:W-:Y:S05]  /*3e70*/  @!P0 BRA `(.L_x_40) ;  /* 0x0000000000048947 */ /* 0x000fea0003800000 */
[----:B------:R-:W-:Y:S01]  /*3e80*/  BPT.TRAP 0x1 ;  /* 0x000000040000795c */ /* 0x000fe20000300000 */
.L_x_40:
[----:B------:R-:W-:Y:S02]  /*3e90*/  UIADD3 UR6, UR43, UR40, URZ ;  /* 0x000000282b067290 */ /* 0x000fe4000fffe03f */
[----:B------:R-:W-:Y:S02]  /*3ea0*/  UISETP.GT.U32.AND UP0, UPT, UR38, 0x1, UPT ;  /* 0x000000012600788c */ /* 0x000fe4000bf04070 */
[----:B------:R-:W-:-:S04]  /*3eb0*/  UIMAD.WIDE.U32 UR4, UR6, -0x55555555, URZ ;  /* 0xaaaaaaab060478a5 */ /* 0x000fc8000f8e003f */
[----:B------:R-:W-:Y:S01]  /*3ec0*/  USHF.R.U32.HI UR4, URZ, 0x1, UR5 ;  /* 0x000000013f047899 */ /* 0x000fe20008011605 */
[----:B------:R-:W-:-:S03]  /*3ed0*/  PLOP3.LUT P0, PT, PT, PT, UP0, 0x80, 0x0 ;  /* 0x000000000000781c */ /* 0x000fc60003f0f008 */
[----:B------:R-:W-:-:S04]  /*3ee0*/  UIMAD UR6, UR4, -0x3, UR6 ;  /* 0xfffffffd040678a4 */ /* 0x000fc8000f8e0206 */
[----:B------:R-:W-:-:S04]  /*3ef0*/  ULEA UR6, UR6, UR45, 0x3 ;  /* 0x0000002d06067291 */ /* 0x000fc8000f8e183f */
[----:B------:R-:W-:-:S04]  /*3f00*/  UIADD3 UR6, UR6, 0x18, URZ ;  /* 0x0000001806067890 */ /* 0x000fc8000fffe03f */
[----:B------:R-:W-:-:S09]  /*3f10*/  UPRMT UR6, URZ, 0x654, UR6 ;  /* 0x000006543f067896 */ /* 0x000fd20008000006 */
[----:B------:R-:W-:Y:S01]  /*3f20*/  SYNCS.ARRIVE.TRANS64.RED.A1T0 RZ, [UR6], RZ ;  /* 0x000000ffffff79a7 */ /* 0x000fe20008100406 */
[----:B------:R-:W-:Y:S05]  /*3f30*/  @P0 BRA `(.L_x_41) ;  /* 0x0000000000040947 */ /* 0x000fea0003800000 */
[----:B------:R-:W-:Y:S01]  /*3f40*/  BPT.TRAP 0x1 ;  /* 0x000000040000795c */ /* 0x000fe20000300000 */
.L_x_41:
[----:B0-----:R-:W-:Y:S01]  /*3f50*/  SHF.L.U32 R0, R76, 0x1f, RZ ;  /* 0x0000001f4c007819 */ /* 0x001fe200000006ff */
[----:B------:R-:W-:Y:S01]  /*3f60*/  UIADD3 UR40, UR44, UR40, URZ ;  /* 0x000000282c287290 */ /* 0x000fe2000fffe03f */
[----:B------:R-:W-:Y:S01]  /*3f70*/  SHF.R.S32.HI R9, RZ, 0x1f, R19 ;  /* 0x0000001fff097819 */ /* 0x000fe20000011413 */
[----:B------:R-:W-:Y:S01]  /*3f80*/  UISETP.GE.U32.AND UP1, UPT, UR44, 0x3, UPT ;  /* 0x000000032c00788c */ /* 0x000fe2000bf26070 */
[----:B------:R-:W0:Y:S01]  /*3f90*/  SYNCS.PHASECHK.TRANS64.TRYWAIT P0, [R69+URZ+0x8], R0 ;  /* 0x00000800450075a7 */ /* 0x000e22000800017f */
[----:B------:R-:W-:-:S04]  /*3fa0*/  UISETP.GT.U32.AND UP0, UPT, UR40, 0x2, UPT ;  /* 0x000000022800788c */ /* 0x000fc8000bf04070 */
[----:B------:R-:W-:-:S04]  /*3fb0*/  UISETP.LT.U32.AND UP0, UPT, UR44, 0x3, UP0 ;  /* 0x000000032c00788c */ /* 0x000fc80008701070 */
[----:B------:R-:W-:Y:S02]  /*3fc0*/  USEL UR6, URZ, 0x1, !UP0 ;  /* 0x000000013f067887 */ /* 0x000fe4000c000000 */
[----:B------:R-:W-:Y:S02]  /*3fd0*/  @UP1 UIMAD.WIDE.U32 UR4, UR40, -0x55555555, URZ ;  /* 0xaaaaaaab280418a5 */ /* 0x000fe4000f8e003f */
[----:B------:R-:W-:Y:S02]  /*3fe0*/  ULOP3.LUT UR41, UR41, UR6, URZ, 0x3c, !UPT ;  /* 0x0000000629297292 */ /* 0x000fe4000f8e3c3f */
[----:B------:R-:W-:-:S04]  /*3ff0*/  @UP1 USHF.R.U32.HI UR4, URZ, 0x1, UR5 ;  /* 0x000000013f041899 */ /* 0x000fc80008011605 */
[----:B------:R-:W-:Y:S01]  /*4000*/  @UP1 ULOP3.LUT UR41, UR41, 0x1, UR4, 0x78, !UPT ;  /* 0x0000000129291892 */ /* 0x000fe2000f8e7804 */
[----:B0-----:R-:W-:Y:S11]  /*4010*/  @!P0 BRA `(.L_x_42) ;  /* 0x00000040003c8947 */ /* 0x001ff60003800000 */
.L_x_135:
[----:B------:R-:W-:Y:S01]  /*4020*/  ULDC.64 UR4, c[0x0][0x5d0] ;  /* 0x0001740000047ab9 */ /* 0x000fe20000000a00 */
[----:B------:R-:W-:Y:S01]  /*4030*/  ULDC UR6, c[0x0][0x284] ;  /* 0x0000a10000067ab9 */ /* 0x000fe20000000800 */
[----:B0-----:R-:W-:Y:S02]  /*4040*/  IMAD R0, R9, UR4, RZ ;  /* 0x0000000409007c24 */ /* 0x001fe4000f8e02ff */
[----:B------:R-:W-:Y:S02]  /*4050*/  IMAD.SHL.U32 R12, R18, 0x40, RZ ;  /* 0x00000040120c7824 */ /* 0x000fe400078e00ff */
[C---:B------:R-:W-:Y:S02]  /*4060*/  IMAD R3, R19.reuse, UR5, R0 ;  /* 0x0000000513037c24 */ /* 0x040fe4000f8e0200 */
[----:B------:R-:W-:Y:S01]  /*4070*/  IMAD.SHL.U32 R0, R22, 0x40, RZ ;  /* 0x0000004016007824 */ /* 0x000fe200078e00ff */
[----:B------:R-:W-:Y:S01]  /*4080*/  SHF.R.S32.HI R13, RZ, 0x1f, R12 ;  /* 0x0000001fff0d7819 */ /* 0x000fe2000001140c */
[----:B------:R-:W-:Y:S01]  /*4090*/  IMAD.WIDE.U32 R4, R19, UR4, R60 ;  /* 0x0000000413047c25 */ /* 0x000fe2000f8e003c */
[----:B------:R-:W-:-:S02]  /*40a0*/  ULDC.64 UR4, c[0x0][0x5c8] ;  /* 0x0001720000047ab9 */ /* 0x000fc40000000a00 */
[----:B------:R-:W-:Y:S01]  /*40b0*/  ISETP.GE.AND P0, PT, R0, UR6, PT ;  /* 0x0000000600007c0c */ /* 0x000fe2000bf06270 */
[----:B------:R-:W-:Y:S01]  /*40c0*/  ULDC UR6, c[0x0][0x288] ;  /* 0x0000a20000067ab9 */ /* 0x000fe20000000800 */
[----:B-1----:R-:W-:Y:S01]  /*40d0*/  IADD3 R4, P1, R12, R4, RZ ;  /* 0x000000040c047210 */ /* 0x002fe20007f3e0ff */
[----:B------:R-:W-:Y:S01]  /*40e0*/  IMAD.WIDE R20, R22, 0x40, R58 ;  /* 0x0000004016147825 */ /* 0x000fe200078e023a */
[----:B------:R-:W-:Y:S02]  /*40f0*/  ISETP.GE.OR P0, PT, R12, UR6, P0 ;  /* 0x000000060c007c0c */ /* 0x000fe40008706670 */
[----:B------:R-:W-:Y:S01]  /*4100*/  IADD3.X R5, R13, R5, R3, P1, !PT ;  /* 0x000000050d057210 */ /* 0x000fe20000ffe403 */
[----:B------:R-:W-:-:S04]  /*4110*/  IMAD R7, R21, UR4, RZ ;  /* 0x0000000415077c24 */ /* 0x000fc8000f8e02ff */
[C---:B------:R-:W-:Y:S02]  /*4120*/  IMAD R7, R20.reuse, UR5, R7 ;  /* 0x0000000514077c24 */ /* 0x040fe4000f8e0207 */
[----:B------:R-:W-:-:S04]  /*4130*/  IMAD.WIDE.U32 R72, R20, UR4, R4 ;  /* 0x0000000414487c25 */ /* 0x000fc8000f8e0004 */
[----:B------:R-:W-:Y:S05]  /*4140*/  @P0 BRA `(.L_x_43) ;  /* 0x0000002000540947 */ /* 0x000fea0003800000 */
[----:B-----5:R-:W-:Y:S01]  /*4150*/  FSETP.NEU.AND P0, PT, R57, RZ, PT ;  /* 0x000000ff3900720b */ /* 0x020fe20003f0d000 */
[----:B------:R-:W-:Y:S01]  /*4160*/  IMAD.IADD R22, R62, 0x1, -R12 ;  /* 0x000000013e167824 */ /* 0x000fe200078e0a0c */
[----:B------:R-:W-:Y:S01]  /*4170*/  BSSY B0, `(.L_x_43) ;  /* 0x0000212000007945 */ /* 0x000fe20003800000 */
[----:B------:R-:W-:Y:S02]  /*4180*/  IMAD.IADD R0, R71, 0x1, -R0 ;  /* 0x0000000147007824 */ /* 0x000fe400078e0a00 */
[----:B------:R-:W-:Y:S01]  /*4190*/  IMAD.IADD R7, R73, 0x1, R7 ;  /* 0x0000000149077824 */ /* 0x000fe200078e0207 */
[----:B------:R-:W-:-:S04]  /*41a0*/  ISETP.GT.AND P3, PT, R22, RZ, PT ;  /* 0x000000ff1600720c */ /* 0x000fc80003f64270 */
[----:B------:R-:W-:-:S03]  /*41b0*/  ISETP.GT.AND P2, PT, R0, RZ, P3 ;  /* 0x000000ff0000720c */ /* 0x000fc60001f44270 */
[----:B------:R-:W-:Y:S10]  /*41c0*/  @!P0 BRA `(.L_x_44) ;  /* 0x0000001400d88947 */ /* 0x000ff40003800000 */
[----:B------:R-:W0:Y:S01]  /*41d0*/  LDC.64 R74, c[0x0][0x5b8] ;  /* 0x00016e00ff4a7b82 */ /* 0x000e220000000a00 */
[----:B------:R-:W-:-:S07]  /*41e0*/  ULDC.64 UR4, c[0x0][0x5c0] ;  /* 0x0001700000047ab9 */ /* 0x000fce0000000a00 */
[----:B------:R-:W1:Y:S08]  /*41f0*/  LDC.64 R80, c[0x0][0x5b0] ;  /* 0x00016c00ff507b82 */ /* 0x000e700000000a00 */
[----:B------:R-:W3:Y:S01]  /*4200*/  LDC.64 R82, c[0x0][0x5a8] ;  /* 0x00016a00ff527b82 */ /* 0x000ee20000000a00 */
[-C--:B0-----:R-:W-:Y:S02]  /*4210*/  IMAD R6, R9, R74.reuse, RZ ;  /* 0x0000004a09067224 */ /* 0x081fe400078e02ff */
[----:B------:R-:W-:-:S04]  /*4220*/  IMAD.WIDE.U32 R4, R19, R74, R60 ;  /* 0x0000004a13047225 */ /* 0x000fc800078e003c */
[----:B------:R-:W-:Y:S01]  /*4230*/  IMAD R73, R19, R75, R6 ;  /* 0x0000004b13497224 */ /* 0x000fe200078e0206 */
[----:B------:R-:W-:Y:S01]  /*4240*/  IADD3 R8, P0, R12, R4, RZ ;  /* 0x000000040c087210 */ /* 0x000fe20007f1e0ff */
[----:B-1----:R-:W-:-:S03]  /*4250*/  IMAD R3, R21, R80, RZ ;  /* 0x0000005015037224 */ /* 0x002fc600078e02ff */
[----:B------:R-:W-:Y:S01]  /*4260*/  IADD3.X R9, R13, R5, R73, P0, !PT ;  /* 0x000000050d097210 */ /* 0x000fe200007fe449 */
[C---:B------:R-:W-:Y:S02]  /*4270*/  IMAD R21, R20.reuse, R81, R3 ;  /* 0x0000005114157224 */ /* 0x040fe400078e0203 */
[----:B------:R-:W-:-:S04]  /*4280*/  IMAD.WIDE.U32 R4, R20, R80, R8 ;  /* 0x0000005014047225 */ /* 0x000fc800078e0008 */
[----:B------:R-:W-:Y:S01]  /*4290*/  IMAD.IADD R3, R5, 0x1, R21 ;  /* 0x0000000105037824 */ /* 0x000fe200078e0215 */
[----:B---3--:R-:W-:-:S04]  /*42a0*/  LEA R10, P0, R4, R82, 0x2 ;  /* 0x00000052040a7211 */ /* 0x008fc800078010ff */
[----:B------:R-:W-:-:S05]  /*42b0*/  LEA.HI.X R11, R4, R83, R3, 0x2, P0 ;  /* 0x00000053040b7211 */ /* 0x000fca00000f1403 */
[----:B------:R0:W3:Y:S01]  /*42c0*/  @P2 LDG.E.LTC128B R3, desc[UR36][R10.64] ;  /* 0x000000240a032981 */ /* 0x0000e2000c1e1920 */
[----:B------:R-:W-:Y:S01]  /*42d0*/  IMAD.WIDE.U32 R4, R20, R80, R12 ;  /* 0x0000005014047225 */ /* 0x000fe200078e000c */
[----:B------:R-:W-:Y:S01]  /*42e0*/  LEA R6, P1, R72, UR4, 0x2 ;  /* 0x0000000448067c11 */ /* 0x000fe2000f8210ff */
[----:B------:R-:W-:Y:S01]  /*42f0*/  BSSY B1, `(.L_x_45) ;  /* 0x0000014000017945 */ /* 0x000fe20003800000 */
[----:B------:R-:W-:Y:S02]  /*4300*/  IADD3 R14, P0, R60, R4, RZ ;  /* 0x000000043c0e7210 */ /* 0x000fe40007f1e0ff */
[----:B------:R-:W-:Y:S02]  /*4310*/  LEA.HI.X R7, R72, UR5, R7, 0x2, P1 ;  /* 0x0000000548077c11 */ /* 0x000fe400088f1407 */
[----:B------:R-:W-:Y:S01]  /*4320*/  IADD3.X R15, R61, R21, R5, P0, !PT ;  /* 0x000000153d0f7210 */ /* 0x000fe200007fe405 */
[----:B0-----:R-:W-:Y:S01]  /*4330*/  IMAD.SHL.U32 R10, R80, 0x8, RZ ;  /* 0x00000008500a7824 */ /* 0x001fe200078e00ff */
[----:B------:R-:W-:-:S02]  /*4340*/  ISETP.GT.AND P0, PT, R22, 0x1, PT ;  /* 0x000000011600780c */ /* 0x000fc40003f04270 */
[----:B------:R-:W-:Y:S01]  /*4350*/  SHF.L.U64.HI R11, R80, 0x3, R81 ;  /* 0x00000003500b7819 */ /* 0x000fe20000010251 */
[----:B------:R-:W-:Y:S01]  /*4360*/  IMAD.WIDE.U32 R14, R19, R74, R14 ;  /* 0x0000004a130e7225 */ /* 0x000fe200078e000e */
[----:B------:R-:W-:-:S03]  /*4370*/  ISETP.GT.AND P1, PT, R0, RZ, P0 ;  /* 0x000000ff0000720c */ /* 0x000fc60000724270 */
[----:B------:R-:W-:Y:S01]  /*4380*/  IMAD.WIDE.U32 R10, R20, R80, R10 ;  /* 0x00000050140a7225 */ /* 0x000fe200078e000a */
[----:B---3--:R-:W-:-:S05]  /*4390*/  LOP3.LUT R4, R3, 0xffffe000, RZ, 0xc0, !PT ;  /* 0xffffe00003047812 */ /* 0x008fca00078ec0ff */
[----:B------:R-:W-:Y:S01]  /*43a0*/  FMUL R5, R4, R57 ;  /* 0x0000003904057220 */ /* 0x000fe20000400000 */
[----:B------:R-:W-:-:S03]  /*43b0*/  LEA R4, P4, R14, R82, 0x2 ;  /* 0x000000520e047211 */ /* 0x000fc600078810ff */
[----:B------:R-:W-:Y:S01]  /*43c0*/  FFMA R75, R24, R56, R5 ;  /* 0x00000038184b7223 */ /* 0x000fe20000000005 */
[----:B------:R-:W-:-:S04]  /*43d0*/  IMAD.IADD R5, R73, 0x1, R15 ;  /* 0x0000000149057824 */ /* 0x000fc800078e020f */
[----:B------:R-:W-:Y:S02]  /*43e0*/  F2FP.TF32.F32.PACK_B R75, R75 ;  /* 0x0000004bff4b723e */ /* 0x000fe400024050ff */
[----:B------:R-:W-:-:S03]  /*43f0*/  LEA.HI.X R5, R14, R83, R5, 0x2, P4 ;  /* 0x000000530e057211 */ /* 0x000fc600020f1405 */
[----:B------:R0:W-:Y:S01]  /*4400*/  @P2 STG.E desc[UR36][R6.64], R75 ;  /* 0x0000004b06002986 */ /* 0x0001e2000c101924 */
[----:B------:R-:W-:Y:S05]  /*4410*/  @!P1 BRA `(.L_x_46) ;  /* 0x0000000000049947 */ /* 0x000fea0003800000 */
[----:B------:R1:W5:Y:S02]  /*4420*/  LDG.E.LTC128B R3, desc[UR36][R4.64+0x4] ;  /* 0x0000042404037981 */ /* 0x000364000c1e1920 */
.L_x_46:
[----:B------:R-:W-:Y:S05]  /*4430*/  BSYNC B1 ;  /* 0x0000000000017941 */ /* 0x000fea0003800000 */
.L_x_45:
[----:B-----5:R-:W-:Y:S01]  /*4440*/  LOP3.LUT R14, R3, 0xffffe000, RZ, 0xc0, !PT ;  /* 0xffffe000030e7812 */ /* 0x020fe200078ec0ff */
[----:B------:R-:W-:Y:S01]  /*4450*/  IMAD.IADD R21, R21, 0x1, R11 ;  /* 0x0000000115157824 */ /* 0x000fe200078e020b */
[----:B------:R-:W-:Y:S01]  /*4460*/  IADD3 R8, P2, R8, R10, RZ ;  /* 0x0000000a08087210 */ /* 0x000fe20007f5e0ff */
[----:B------:R-:W-:Y:S01]  /*4470*/  IMAD.MOV.U32 R18, RZ, RZ, R3 ;  /* 0x000000ffff127224 */ /* 0x000fe200078e0003 */
[----:B------:R-:W-:Y:S01]  /*4480*/  ISETP.GT.AND P3, PT, R0, 0x8, P3 ;  /* 0x000000080000780c */ /* 0x000fe20001f64270 */
[----:B------:R-:W-:Y:S02]  /*4490*/  FMUL R14, R14, R57 ;  /* 0x000000390e0e7220 */ /* 0x000fe40000400000 */
[----:B------:R-:W-:Y:S02]  /*44a0*/  IMAD.X R9, R21, 0x1, R9, P2 ;  /* 0x0000000115097824 */ /* 0x000fe400010e0609 */
[----:B------:R-:W-:Y:S01]  /*44b0*/  FFMA R25, R25, R56, R14 ;  /* 0x0000003819197223 */ /* 0x000fe2000000000e */
[----:B------:R-:W-:-:S04]  /*44c0*/  LEA R14, P2, R8, R82, 0x2 ;  /* 0x00000052080e7211 */ /* 0x000fc800078410ff */
[----:B------:R-:W-:Y:S02]  /*44d0*/  F2FP.TF32.F32.PACK_B R25, R25 ;  /* 0x00000019ff19723e */ /* 0x000fe400024050ff */
[----:B------:R-:W-:-:S03]  /*44e0*/  LEA.HI.X R15, R8, R83, R9, 0x2, P2 ;  /* 0x00000053080f7211 */ /* 0x000fc600010f1409 */
[----:B------:R3:W-:Y:S04]  /*44f0*/  @P1 STG.E desc[UR36][R6.64+0x4], R25 ;  /* 0x0000041906001986 */ /* 0x0007e8000c101924 */
[----:B------:R-:W4:Y:S01]  /*4500*/  @P3 LDG.E.LTC128B R18, desc[UR36][R14.64] ;  /* 0x000000240e123981 */ /* 0x000f22000c1e1920 */
[----:B------:R-:W-:Y:S01]  /*4510*/  IADD3 R12, P1, P2, R60, R10, R12 ;  /* 0x0000000a3c0c7210 */ /* 0x000fe20007a3e00c */
[----:B------:R-:W-:Y:S01]  /*4520*/  BSSY B1, `(.L_x_47) ;  /* 0x0000011000017945 */ /* 0x000fe20003800000 */
[----:B------:R-:W-:Y:S02]  /*4530*/  SHF.L.U64.HI R9, R65, 0x2, R66 ;  /* 0x0000000241097819 */ /* 0x000fe40000010242 */
[----:B------:R-:W-:Y:S02]  /*4540*/  IADD3.X R13, R61, R21, R13, P1, P2 ;  /* 0x000000153d0d7210 */ /* 0x000fe40000fe440d */
[----:B------:R-:W-:-:S02]  /*4550*/  LEA R10, P1, R65, R6, 0x2 ;  /* 0x00000006410a7211 */ /* 0x000fc400078210ff */
[----:B------:R-:W-:Y:S01]  /*4560*/  ISETP.GT.AND P0, PT, R0, 0x8, P0 ;  /* 0x000000080000780c */ /* 0x000fe20000704270 */
[----:B------:R-:W-:-:S04]  /*4570*/  IMAD.WIDE.U32 R12, R19, R74, R12 ;  /* 0x0000004a130c7225 */ /* 0x000fc800078e000c */
[----:B------:R-:W-:Y:S01]  /*4580*/  IMAD.X R11, R9, 0x1, R7, P1 ;  /* 0x00000001090b7824 */ /* 0x000fe200008e0607 */
[----:B----4-:R-:W-:-:S05]  /*4590*/  LOP3.LUT R8, R18, 0xffffe000, RZ, 0xc0, !PT ;  /* 0xffffe00012087812 */ /* 0x010fca00078ec0ff */
        /* <DEDUP_REMOVED lines=9> */
.L_x_48:
[----:B------:R-:W-:Y:S05]  /*4630*/  BSYNC B1 ;  /* 0x0000000000017941 */ /* 0x000fea0003800000 */
.L_x_47:
[----:B-----5:R-:W-:Y:S01]  /*4640*/  LOP3.LUT R12, R18, 0xffffe000, RZ, 0xc0, !PT ;  /* 0xffffe000120c7812 */ /* 0x020fe200078ec0ff */
[----:B------:R-:W-:Y:S01]  /*4650*/  BSSY B1, `(.L_x_49) ;  /* 0x0000009000017945 */ /* 0x000fe20003800000 */
[----:B------:R-:W-:-:S03]  /*4660*/  ISETP.GT.AND P1, PT, R22, 0x8, PT ;  /* 0x000000081600780c */ /* 0x000fc60003f24270 */
[----:B------:R-:W-:Y:S01]  /*4670*/  FMUL R12, R12, R57 ;  /* 0x000000390c0c7220 */ /* 0x000fe20000400000 */
[----:B------:R-:W-:-:S03]  /*4680*/  ISETP.GT.AND P2, PT, R0, RZ, P1 ;  /* 0x000000ff0000720c */ /* 0x000fc60000f44270 */
[----:B------:R-:W-:-:S05]  /*4690*/  FFMA R27, R27, R56, R12 ;  /* 0x000000381b1b7223 */ /* 0x000fca000000000c */
[----:B------:R-:W-:-:S05]  /*46a0*/  F2FP.TF32.F32.PACK_B R27, R27 ;  /* 0x0000001bff1b723e */ /* 0x000fca00024050ff */
[----:B------:R0:W-:Y:S01]  /*46b0*/  @P0 STG.E desc[UR36][R10.64+0x4], R27 ;  /* 0x0000041b0a000986 */ /* 0x0001e2000c101924 */
[----:B------:R-:W-:Y:S05]  /*46c0*/  @!P2 BRA `(.L_x_50) ;  /* 0x000000000004a947 */ /* 0x000fea0003800000 */
[----:B------:R0:W5:Y:S02]  /*46d0*/  LDG.E.LTC128B R18, desc[UR36][R4.64+0x20] ;  /* 0x0000202404127981 */ /* 0x000164000c1e1920 */
.L_x_50:
[----:B------:R-:W-:Y:S05]  /*46e0*/  BSYNC B1 ;  /* 0x0000000000017941 */ /* 0x000fea0003800000 */
.L_x_49:
        /* <DEDUP_REMOVED lines=10> */
.L_x_52:
[----:B------:R-:W-:Y:S05]  /*4790*/  BSYNC B1 ;  /* 0x0000000000017941 */ /* 0x000fea0003800000 */
.L_x_51:
[----:B-----5:R-:W-:Y:S01]  /*47a0*/  LOP3.LUT R12, R18, 0xffffe000, RZ, 0xc0, !PT ;  /* 0xffffe000120c7812 */ /* 0x020fe200078ec0ff */
[----:B------:R-:W-:Y:S01]  /*47b0*/  BSSY B1, `(.L_x_53) ;  /* 0x0000008000017945 */ /* 0x000fe20003800000 */
[----:B------:R-:W-:-:S03]  /*47c0*/  ISETP.GT.AND P1, PT, R0, 0x8, P1 ;  /* 0x000000080000780c */ /* 0x000fc60000f24270 */
[----:B------:R-:W-:-:S04]  /*47d0*/  FMUL R12, R12, R57 ;  /* 0x000000390c0c7220 */ /* 0x000fc80000400000 */
[----:B------:R-:W-:-:S05]  /*47e0*/  FFMA R29, R29, R56, R12 ;  /* 0x000000381d1d7223 */ /* 0x000fca000000000c */
[----:B------:R-:W-:-:S05]  /*47f0*/  F2FP.TF32.F32.PACK_B R29, R29 ;  /* 0x0000001dff1d723e */ /* 0x000fca00024050ff */
[----:B------:R0:W-:Y:S01]  /*4800*/  @P3 STG.E desc[UR36][R6.64+0x24], R29 ;  /* 0x0000241d06003986 */ /* 0x0001e2000c101924 */
[----:B------:R-:W-:Y:S05]  /*4810*/  @!P1 BRA `(.L_x_54) ;  /* 0x0000000000049947 */ /* 0x000fea0003800000 */
[----:B------:R0:W5:Y:S02]  /*4820*/  LDG.E.LTC128B R18, desc[UR36][R8.64+0x20] ;  /* 0x0000202408127981 */ /* 0x000164000c1e1920 */
.L_x_54:
[----:B------:R-:W-:Y:S05]  /*4830*/  BSYNC B1 ;  /* 0x0000000000017941 */ /* 0x000fea0003800000 */
.L_x_53:
[----:B-----5:R-:W-:Y:S01]  /*4840*/  LOP3.LUT R12, R18, 0xffffe000, RZ, 0xc0, !PT ;  /* 0xffffe000120c7812 */ /* 0x020fe200078ec0ff */
[----:B------:R-:W-:Y:S01]  /*4850*/  BSSY B1, `(.L_x_55) ;  /* 0x0000008000017945 */ /* 0x000fe20003800000 */
[----:B------:R-:W-:-:S03]  /*4860*/  ISETP.GT.AND P0, PT, R0, 0x8, P0 ;  /* 0x000000080000780c */ /* 0x000fc60000704270 */
[----:B0-----:R-:W-:-:S04]  /*4870*/  FMUL R3, R12, R57 ;  /* 0x000000390c037220 */ /* 0x001fc80000400000 */
[----:B------:R-:W-:-:S05]  /*4880*/  FFMA R3, R30, R56, R3 ;  /* 0x000000381e037223 */ /* 0x000fca0000000003 */
[----:B------:R-:W-:-:S05]  /*4890*/  F2FP.TF32.F32.PACK_B R3, R3 ;  /* 0x00000003ff03723e */ /* 0x000fca00024050ff */
[----:B------:R0:W-:Y:S01]  /*48a0*/  @P1 STG.E desc[UR36][R10.64+0x20], R3 ;  /* 0x000020030a001986 */ /* 0x0001e2000c101924 */
[----:B------:R-:W-:Y:S05]  /*48b0*/  @!P0 BRA `(.L_x_56) ;  /* 0x0000000000048947 */ /* 0x000fea0003800000 */
[----:B------:R0:W5:Y:S02]  /*48c0*/  LDG.E.LTC128B R18, desc[UR36][R8.64+0x24] ;  /* 0x0000242408127981 */ /* 0x000164000c1e1920 */
.L_x_56:
[----:B------:R-:W-:Y:S05]  /*48d0*/  BSYNC B1 ;  /* 0x0000000000017941 */ /* 0x000fea0003800000 */
.L_x_55:
        /* <DEDUP_REMOVED lines=10> */
.L_x_58:
[----:B------:R-:W-:Y:S05]  /*4980*/  BSYNC B1 ;  /* 0x0000000000017941 */ /* 0x000fea0003800000 */
.L_x_57:
[----:B-----5:R-:W-:Y:S01]  /*4990*/  LOP3.LUT R12, R18, 0xffffe000, RZ, 0xc0, !PT ;  /* 0xffffe000120c7812 */ /* 0x020fe200078ec0ff */
[----:B------:R-:W-:Y:S01]  /*49a0*/  BSSY B1, `(.L_x_59) ;  /* 0x0000009000017945 */ /* 0x000fe20003800000 */
[----:B------:R-:W-:-:S03]  /*49b0*/  ISETP.GT.AND P0, PT, R22, 0x11, PT ;  /* 0x000000111600780c */ /* 0x000fc60003f04270 */
[----:B0-----:R-:W-:Y:S01]  /*49c0*/  FMUL R3, R12, R57 ;  /* 0x000000390c037220 */ /* 0x001fe20000400000 */
[----:B------:R-:W-:-:S03]  /*49d0*/  ISETP.GT.AND P3, PT, R0, RZ, P0 ;  /* 0x000000ff0000720c */ /* 0x000fc60000764270 */
[----:B------:R-:W-:-:S05]  /*49e0*/  FFMA R3, R32, R56, R3 ;  /* 0x0000003820037223 */ /* 0x000fca0000000003 */
[----:B------:R-:W-:-:S05]  /*49f0*/  F2FP.TF32.F32.PACK_B R3, R3 ;  /* 0x00000003ff03723e */ /* 0x000fca00024050ff */
[----:B------:R0:W-:Y:S01]  /*4a00*/  @P2 STG.E desc[UR36][R6.64+0x40], R3 ;  /* 0x0000400306002986 */ /* 0x0001e2000c101924 */
[----:B------:R-:W-:Y:S05]  /*4a10*/  @!P3 BRA `(.L_x_60) ;  /* 0x000000000004b947 */ /* 0x000fea0003800000 */
[----:B------:R0:W5:Y:S02]  /*4a20*/  LDG.E.LTC128B R18, desc[UR36][R4.64+0x44] ;  /* 0x0000442404127981 */ /* 0x000164000c1e1920 */
.L_x_60:
[----:B------:R-:W-:Y:S05]  /*4a30*/  BSYNC B1 ;  /* 0x0000000000017941 */ /* 0x000fea0003800000 */
.L_x_59:
        /* <DEDUP_REMOVED lines=9> */
.L_x_62:
[----:B------:R-:W-:Y:S05]  /*4ad0*/  BSYNC B1 ;  /* 0x0000000000017941 */ /* 0x000fea0003800000 */
.L_x_61:
        /* <DEDUP_REMOVED lines=9> */
.L_x_64:
[----:B------:R-:W-:Y:S05]  /*4b70*/  BSYNC B1 ;  /* 0x0000000000017941 */ /* 0x000fea0003800000 */
.L_x_63:
        /* <DEDUP_REMOVED lines=10> */
.L_x_66:
[----:B------:R-:W-:Y:S05]  /*4c20*/  BSYNC B1 ;  /* 0x0000000000017941 */ /* 0x000fea0003800000 */
.L_x_65:
        /* <DEDUP_REMOVED lines=10> */
.L_x_68:
[----:B------:R-:W-:Y:S05]  /*4cd0*/  BSYNC B1 ;  /* 0x0000000000017941 */ /* 0x000fea0003800000 */
.L_x_67:
        /* <DEDUP_REMOVED lines=9> */
.L_x_70:
[----:B------:R-:W-:Y:S05]  /*4d70*/  BSYNC B1 ;  /* 0x0000000000017941 */ /* 0x000fea0003800000 */
.L_x_69:
        /* <DEDUP_REMOVED lines=9> */
.L_x_72:
[----:B------:R-:W-:Y:S05]  /*4e10*/  BSYNC B1 ;  /* 0x0000000000017941 */ /* 0x000fea0003800000 */
.L_x_71:
        /* <DEDUP_REMOVED lines=10> */
.L_x_74:
[----:B------:R-:W-:Y:S05]  /*4ec0*/  BSYNC B1 ;  /* 0x0000000000017941 */ /* 0x000fea0003800000 */
.L_x_73:
        /* <DEDUP_REMOVED lines=10> */
.L_x_76:
[----:B------:R-:W-:Y:S05]  /*4f70*/  BSYNC B1 ;  /* 0x0000000000017941 */ /* 0x000fea0003800000 */
.L_x_75:
        /* <DEDUP_REMOVED lines=9> */
.L_x_78:
[----:B------:R-:W-:Y:S05]  /*5010*/  BSYNC B1 ;  /* 0x0000000000017941 */ /* 0x000fea0003800000 */
.L_x_77:
        /* <DEDUP_REMOVED lines=9> */
.L_x_80:
[----:B------:R-:W-:Y:S05]  /*50b0*/  BSYNC B1 ;  /* 0x0000000000017941 */ /* 0x000fea0003800000 */
.L_x_79:
        /* <DEDUP_REMOVED lines=10> */
.L_x_82:
[----:B------:R-:W-:Y:S05]  /*5160*/  BSYNC B1 ;  /* 0x0000000000017941 */ /* 0x000fea0003800000 */
.L_x_81:
        /* <DEDUP_REMOVED lines=10> */
.L_x_84:
[----:B------:R-:W-:Y:S05]  /*5210*/  BSYNC B1 ;  /* 0x0000000000017941 */ /* 0x000fea0003800000 */
.L_x_83:
        /* <DEDUP_REMOVED lines=9> */
.L_x_86:
[----:B------:R-:W-:Y:S05]  /*52b0*/  BSYNC B1 ;  /* 0x0000000000017941 */ /* 0x000fea0003800000 */
.L_x_85:
        /* <DEDUP_REMOVED lines=9> */
.L_x_88:
[----:B------:R-:W-:Y:S05]  /*5350*/  BSYNC B1 ;  /* 0x0000000000017941 */ /* 0x000fea0003800000 */
.L_x_87:
        /* <DEDUP_REMOVED lines=10> */
.L_x_90:
[----:B------:R-:W-:Y:S05]  /*5400*/  BSYNC B1 ;  /* 0x0000000000017941 */ /* 0x000fea0003800000 */
.L_x_89:
        /* <DEDUP_REMOVED lines=10> */
.L_x_92:
[----:B------:R-:W-:Y:S05]  /*54b0*/  BSYNC B1 ;  /* 0x0000000000017941 */ /* 0x000fea0003800000 */
.L_x_91:
        /* <DEDUP_REMOVED lines=9> */
.L_x_94:
[----:B------:R-:W-:Y:S05]  /*5550*/  BSYNC B1 ;  /* 0x0000000000017941 */ /* 0x000fea0003800000 */
.L_x_93:
        /* <DEDUP_REMOVED lines=9> */
.L_x_96:
[----:B------:R-:W-:Y:S05]  /*55f0*/  BSYNC B1 ;  /* 0x0000000000017941 */ /* 0x000fea0003800000 */
.L_x_95:
        /* <DEDUP_REMOVED lines=10> */
.L_x_98:
[----:B------:R-:W-:Y:S05]  /*56a0*/  BSYNC B1 ;  /* 0x0000000000017941 */ /* 0x000fea0003800000 */
.L_x_97:
        /* <DEDUP_REMOVED lines=10> */
.L_x_100:
[----:B------:R-:W-:Y:S05]  /*5750*/  BSYNC B1 ;  /* 0x0000000000017941 */ /* 0x000fea0003800000 */
.L_x_99:
[----:B01---5:R-:W-:Y:S01]  /*5760*/  LOP3.LUT R4, R18, 0xffffe000, RZ, 0xc0, !PT ;  /* 0xffffe00012047812 */ /* 0x023fe200078ec0ff */
        /* <DEDUP_REMOVED lines=8> */
.L_x_102:
[----:B------:R-:W-:Y:S05]  /*57f0*/  BSYNC B1 ;  /* 0x0000000000017941 */ /* 0x000fea0003800000 */
.L_x_101:
[----:B-----5:R-:W-:Y:S01]  /*5800*/  LOP3.LUT R4, R18, 0xffffe000, RZ, 0xc0, !PT ;  /* 0xffffe00012047812 */ /* 0x020fe200078ec0ff */
[----:B------:R-:W-:Y:S01]  /*5810*/  @P1 IMAD.MOV.U32 R5, RZ, RZ, R11 ;  /* 0x000000ffff051224 */ /* 0x000fe200078e000b */
[----:B------:R-:W-:Y:S01]  /*5820*/  ISETP.GT.AND P0, PT, R0, 0x8, P0 ;  /* 0x000000080000780c */ /* 0x000fe20000704270 */
[----:B------:R-:W-:Y:S02]  /*5830*/  BSSY B1, `(.L_x_103) ;  /* 0x0000008000017945 */ /* 0x000fe40003800000 */
[----:B------:R-:W-:Y:S01]  /*5840*/  FMUL R3, R4, R57 ;  /* 0x0000003904037220 */ /* 0x000fe20000400000 */
[----:B------:R-:W-:-:S03]  /*5850*/  @P1 IMAD.MOV.U32 R4, RZ, RZ, R10 ;  /* 0x000000ffff041224 */ /* 0x000fc600078e000a */
[----:B------:R-:W-:-:S05]  /*5860*/  FFMA R3, R54, R56, R3 ;  /* 0x0000003836037223 */ /* 0x000fca0000000003 */
[----:B------:R-:W-:-:S05]  /*5870*/  F2FP.TF32.F32.PACK_B R3, R3 ;  /* 0x00000003ff03723e */ /* 0x000fca00024050ff */
[----:B------:R0:W-:Y:S01]  /*5880*/  @P1 STG.E desc[UR36][R4.64+0xe0], R3 ;  /* 0x0000e00304001986 */ /* 0x0001e2000c101924 */
[----:B------:R-:W-:Y:S05]  /*5890*/  @!P0 BRA `(.L_x_104) ;  /* 0x0000000000048947 */ /* 0x000fea0003800000 */
[----:B------:R0:W5:Y:S02]  /*58a0*/  LDG.E.LTC128B R18, desc[UR36][R8.64+0xe4] ;  /* 0x0000e42408127981 */ /* 0x000164000c1e1920 */
.L_x_104:
[----:B------:R-:W-:Y:S05]  /*58b0*/  BSYNC B1 ;  /* 0x0000000000017941 */ /* 0x000fea0003800000 */
.L_x_103:
[----:B------:R-:W-:Y:S05]  /*58c0*/  @!P0 BRA `(.L_x_105) ;  /* 0x0000000800708947 */ /* 0x000fea0003800000 */
[----:B-----5:R-:W-:-:S05]  /*58d0*/  LOP3.LUT R18, R18, 0xffffe000, RZ, 0xc0, !PT ;  /* 0xffffe00012127812 */ /* 0x020fca00078ec0ff */
[----:B------:R-:W-:-:S04]  /*58e0*/  FMUL R18, R18, R57 ;  /* 0x0000003912127220 */ /* 0x000fc80000400000 */
[----:B------:R-:W-:-:S05]  /*58f0*/  FFMA R55, R55, R56, R18 ;  /* 0x0000003837377223 */ /* 0x000fca0000000012 */
[----:B------:R-:W-:-:S05]  /*5900*/  F2FP.TF32.F32.PACK_B R55, R55 ;  /* 0x00000037ff37723e */ /* 0x000fca00024050ff */
[----:B------:R0:W-:Y:S01]  /*5910*/  STG.E desc[UR36][R10.64+0xe4], R55 ;  /* 0x0000e4370a007986 */ /* 0x0001e2000c101924 */
[----:B------:R-:W-:Y:S05]  /*5920*/  BRA `(.L_x_105) ;  /* 0x0000000800587947 */ /* 0x000fea0003800000 */
.L_x_44:
[----:B------:R-:W-:Y:S01]  /*5930*/  ISETP.GT.AND P4, PT, R22, 0x1, PT ;  /* 0x000000011600780c */ /* 0x000fe20003f84270 */
[----:B------:R-:W-:Y:S01]  /*5940*/  ULDC.64 UR4, c[0x0][0x5c0] ;  /* 0x0001700000047ab9 */ /* 0x000fe20000000a00 */
[-C--:B------:R-:W-:Y:S01]  /*5950*/  FMUL R3, R24, R56.reuse ;  /* 0x0000003818037220 */ /* 0x080fe20000400000 */
[----:B------:R-:W-:Y:S01]  /*5960*/  LEA R4, P1, R72, UR4, 0x2 ;  /* 0x0000000448047c11 */ /* 0x000fe2000f8210ff */
[-C--:B------:R-:W-:Y:S01]  /*5970*/  FMUL R25, R25, R56.reuse ;  /* 0x0000003819197220 */ /* 0x080fe20000400000 */
[----:B------:R-:W-:Y:S01]  /*5980*/  ISETP.GT.AND P0, PT, R0, RZ, P4 ;  /* 0x000000ff0000720c */ /* 0x000fe20002704270 */
[-C--:B------:R-:W-:Y:S01]  /*5990*/  FMUL R9, R26, R56.reuse ;  /* 0x000000381a097220 */ /* 0x080fe20000400000 */
[----:B------:R-:W-:Y:S01]  /*59a0*/  ISETP.GT.AND P3, PT, R0, 0x8, P3 ;  /* 0x000000080000780c */ /* 0x000fe20001f64270 */
[-C--:B------:R-:W-:Y:S01]  /*59b0*/  FMUL R27, R27, R56.reuse ;  /* 0x000000381b1b7220 */ /* 0x080fe20000400000 */
[----:B------:R-:W-:Y:S01]  /*59c0*/  LEA.HI.X R5, R72, UR5, R7, 0x2, P1 ;  /* 0x0000000548057c11 */ /* 0x000fe200088f1407 */
[-C--:B------:R-:W-:Y:S01]  /*59d0*/  FMUL R29, R29, R56.reuse ;  /* 0x000000381d1d7220 */ /* 0x080fe20000400000 */
[----:B------:R-:W-:Y:S01]  /*59e0*/  F2FP.TF32.F32.PACK_B R3, R3 ;  /* 0x00000003ff03723e */ /* 0x000fe200024050ff */
[-C--:B------:R-:W-:Y:S01]  /*59f0*/  FMUL R31, R31, R56.reuse ;  /* 0x000000381f1f7220 */ /* 0x080fe20000400000 */
[----:B------:R-:W-:Y:S01]  /*5a00*/  SHF.L.U64.HI R7, R65, 0x2, R66 ;  /* 0x0000000241077819 */ /* 0x000fe20000010242 */
[----:B------:R-:W-:Y:S01]  /*5a10*/  FMUL R33, R33, R56 ;  /* 0x0000003821217220 */ /* 0x000fe20000400000 */
[----:B------:R-:W-:Y:S01]  /*5a20*/  LEA R6, P1, R65, R4, 0x2 ;  /* 0x0000000441067211 */ /* 0x000fe200078210ff */
[----:B------:R0:W-:Y:S01]  /*5a30*/  @P2 STG.E desc[UR36][R4.64], R3 ;  /* 0x0000000304002986 */ /* 0x0001e2000c101924 */
[----:B------:R-:W-:Y:S01]  /*5a40*/  F2FP.TF32.F32.PACK_B R25, R25 ;  /* 0x00000019ff19723e */ /* 0x000fe200024050ff */
[-C--:B------:R-:W-:Y:S01]  /*5a50*/  FMUL R11, R34, R56.reuse ;  /* 0x00000038220b7220 */ /* 0x080fe20000400000 */
[----:B------:R-:W-:Y:S01]  /*5a60*/  F2FP.TF32.F32.PACK_B R9, R9 ;  /* 0x00000009ff09723e */ /* 0x000fe200024050ff */
[----:B------:R-:W-:Y:S01]  /*5a70*/  IMAD.X R7, R7, 0x1, R5, P1 ;  /* 0x0000000107077824 */ /* 0x000fe200008e0605 */
[C---:B------:R-:W-:Y:S01]  /*5a80*/  ISETP.GT.AND P2, PT, R22.reuse, 0x8, PT ;  /* 0x000000081600780c */ /* 0x040fe20003f44270 */
[----:B------:R-:W-:Y:S01]  /*5a90*/  @P0 STG.E desc[UR36][R4.64+0x4], R25 ;  /* 0x0000041904000986 */ /* 0x000fe2000c101924 */
[----:B------:R-:W-:Y:S01]  /*5aa0*/  ISETP.GT.AND P0, PT, R22, 0x9, PT ;  /* 0x000000091600780c */ /* 0x000fe20003f04270 */
[-C--:B------:R-:W-:Y:S01]  /*5ab0*/  FMUL R35, R35, R56.reuse ;  /* 0x0000003823237220 */ /* 0x080fe20000400000 */
[C---:B------:R-:W-:Y:S01]  /*5ac0*/  ISETP.GT.AND P4, PT, R0.reuse, 0x8, P4 ;  /* 0x000000080000780c */ /* 0x040fe20002784270 */
[----:B------:R1:W-:Y:S01]  /*5ad0*/  @P3 STG.E desc[UR36][R6.64], R9 ;  /* 0x0000000906003986 */ /* 0x0003e2000c101924 */
[----:B------:R-:W-:Y:S01]  /*5ae0*/  ISETP.GT.AND P1, PT, R0, RZ, P2 ;  /* 0x000000ff0000720c */ /* 0x000fe20001724270 */
[-C--:B0-----:R-:W-:Y:S01]  /*5af0*/  FMUL R3, R28, R56.reuse ;  /* 0x000000381c037220 */ /* 0x081fe20000400000 */
[C---:B------:R-:W-:Y:S01]  /*5b00*/  ISETP.GT.AND P3, PT, R0.reuse, RZ, P0 ;  /* 0x000000ff0000720c */ /* 0x040fe20000764270 */
[-C--:B------:R-:W-:Y:S01]  /*5b10*/  FMUL R37, R37, R56.reuse ;  /* 0x0000003825257220 */ /* 0x080fe20000400000 */
[----:B------:R-:W-:Y:S01]  /*5b20*/  F2FP.TF32.F32.PACK_B R27, R27 ;  /* 0x0000001bff1b723e */ /* 0x000fe200024050ff */
[-C--:B------:R-:W-:Y:S01]  /*5b30*/  FMUL R39, R39, R56.reuse ;  /* 0x0000003827277220 */ /* 0x080fe20000400000 */
[----:B------:R-:W-:Y:S01]  /*5b40*/  F2FP.TF32.F32.PACK_B R3, R3 ;  /* 0x00000003ff03723e */ /* 0x000fe200024050ff */
[-C--:B------:R-:W-:Y:S01]  /*5b50*/  FMUL R41, R41, R56.reuse ;  /* 0x0000003829297220 */ /* 0x080fe20000400000 */
[----:B------:R-:W-:Y:S01]  /*5b60*/  ISETP.GT.AND P2, PT, R0, 0x8, P2 ;  /* 0x000000080000780c */ /* 0x000fe20001744270 */
[-C--:B------:R-:W-:Y:S01]  /*5b70*/  FMUL R43, R43, R56.reuse ;  /* 0x000000382b2b7220 */ /* 0x080fe20000400000 */
[----:B------:R-:W-:Y:S01]  /*5b80*/  F2FP.TF32.F32.PACK_B R29, R29 ;  /* 0x0000001dff1d723e */ /* 0x000fe200024050ff */
[----:B------:R-:W-:Y:S01]  /*5b90*/  @P4 STG.E desc[UR36][R6.64+0x4], R27 ;  /* 0x0000041b06004986 */ /* 0x000fe2000c101924 */
[-C--:B-1----:R-:W-:Y:S01]  /*5ba0*/  FMUL R9, R30, R56.reuse ;  /* 0x000000381e097220 */ /* 0x082fe20000400000 */
[----:B------:R-:W-:Y:S01]  /*5bb0*/  ISETP.GT.AND P0, PT, R0, 0x8, P0 ;  /* 0x000000080000780c */ /* 0x000fe20000704270 */
[-C--:B------:R-:W-:Y:S01]  /*5bc0*/  FMUL R45, R45, R56.reuse ;  /* 0x000000382d2d7220 */ /* 0x080fe20000400000 */
[----:B------:R0:W-:Y:S01]  /*5bd0*/  @P1 STG.E desc[UR36][R4.64+0x20], R3 ;  /* 0x0000200304001986 */ /* 0x0001e2000c101924 */
[C---:B------:R-:W-:Y:S01]  /*5be0*/  ISETP.GT.AND P4, PT, R22.reuse, 0x11, PT ;  /* 0x000000111600780c */ /* 0x040fe20003f84270 */
[-C--:B------:R-:W-:Y:S01]  /*5bf0*/  FMUL R47, R47, R56.reuse ;  /* 0x000000382f2f7220 */ /* 0x080fe20000400000 */
[----:B------:R-:W-:Y:S01]  /*5c00*/  F2FP.TF32.F32.PACK_B R9, R9 ;  /* 0x00000009ff09723e */ /* 0x000fe200024050ff */
[----:B------:R-:W-:Y:S01]  /*5c10*/  @P3 STG.E desc[UR36][R4.64+0x24], R29 ;  /* 0x0000241d04003986 */ /* 0x000fe2000c101924 */
[----:B------:R-:W-:Y:S01]  /*5c20*/  ISETP.GT.AND P3, PT, R22, 0x10, PT ;  /* 0x000000101600780c */ /* 0x000fe20003f64270 */
[-C--:B------:R-:W-:Y:S01]  /*5c30*/  FMUL R49, R49, R56.reuse ;  /* 0x0000003831317220 */ /* 0x080fe20000400000 */
[----:B------:R-:W-:Y:S01]  /*5c40*/  F2FP.TF32.F32.PACK_B R31, R31 ;  /* 0x0000001fff1f723e */ /* 0x000fe200024050ff */
[----:B------:R1:W-:Y:S01]  /*5c50*/  @P2 STG.E desc[UR36][R6.64+0x20], R9 ;  /* 0x0000200906002986 */ /* 0x0003e2000c101924 */
[C---:B------:R-:W-:Y:S01]  /*5c60*/  ISETP.GT.AND P1, PT, R0.reuse, RZ, P3 ;  /* 0x000000ff0000720c */ /* 0x040fe20001f24270 */
[-C--:B------:R-:W-:Y:S01]  /*5c70*/  FMUL R51, R51, R56.reuse ;  /* 0x0000003833337220 */ /* 0x080fe20000400000 */
[----:B------:R-:W-:Y:S01]  /*5c80*/  ISETP.GT.AND P2, PT, R0, RZ, P4 ;  /* 0x000000ff0000720c */ /* 0x000fe20002744270 */
[-C--:B0-----:R-:W-:Y:S01]  /*5c90*/  FMUL R3, R32, R56.reuse ;  /* 0x0000003820037220 */ /* 0x081fe20000400000 */
[----:B------:R-:W-:Y:S01]  /*5ca0*/  ISETP.GT.AND P3, PT, R0, 0x8, P3 ;  /* 0x000000080000780c */ /* 0x000fe20001f64270 */
[----:B------:R-:W-:Y:S01]  /*5cb0*/  @P0 STG.E desc[UR36][R6.64+0x24], R31 ;  /* 0x0000241f06000986 */ /* 0x000fe2000c101924 */
[----:B------:R-:W-:Y:S01]  /*5cc0*/  F2FP.TF32.F32.PACK_B R33, R33 ;  /* 0x00000021ff21723e */ /* 0x000fe200024050ff */
[-C--:B------:R-:W-:Y:S01]  /*5cd0*/  FMUL R53, R53, R56.reuse ;  /* 0x0000003835357220 */ /* 0x080fe20000400000 */
[----:B------:R-:W-:Y:S01]  /*5ce0*/  F2FP.TF32.F32.PACK_B R3, R3 ;  /* 0x00000003ff03723e */ /* 0x000fe200024050ff */
[-C--:B------:R-:W-:Y:S01]  /*5cf0*/  FMUL R55, R55, R56.reuse ;  /* 0x0000003837377220 */ /* 0x080fe20000400000 */
[----:B------:R-:W-:Y:S01]  /*5d00*/  F2FP.TF32.F32.PACK_B R11, R11 ;  /* 0x0000000bff0b723e */ /* 0x000fe200024050ff */
[----:B-1----:R-:W-:Y:S01]  /*5d10*/  FMUL R9, R38, R56 ;  /* 0x0000003826097220 */ /* 0x002fe20000400000 */
[C---:B------:R-:W-:Y:S01]  /*5d20*/  ISETP.GT.AND P0, PT, R22.reuse, 0x19, PT ;  /* 0x000000191600780c */ /* 0x040fe20003f04270 */
[----:B------:R0:W-:Y:S01]  /*5d30*/  @P1 STG.E desc[UR36][R4.64+0x40], R3 ;  /* 0x0000400304001986 */ /* 0x0001e2000c101924 */
[----:B------:R-:W-:-:S02]  /*5d40*/  ISETP.GT.AND P1, PT, R22, 0x18, PT ;  /* 0x000000181600780c */ /* 0x000fc40003f24270 */
[C---:B------:R-:W-:Y:S01]  /*5d50*/  ISETP.GT.AND P4, PT, R0.reuse, 0x8, P4 ;  /* 0x000000080000780c */ /* 0x040fe20002784270 */
[----:B------:R-:W-:Y:S01]  /*5d60*/  @P2 STG.E desc[UR36][R4.64+0x44], R33 ;  /* 0x0000442104002986 */ /* 0x000fe2000c101924 */
[C---:B------:R-:W-:Y:S02]  /*5d70*/  ISETP.GT.AND P2, PT, R0.reuse, RZ, P1 ;  /* 0x000000ff0000720c */ /* 0x040fe40000f44270 */
[C---:B------:R-:W-:Y:S01]  /*5d80*/  ISETP.GT.AND P1, PT, R0.reuse, 0x8, P1 ;  /* 0x000000080000780c */ /* 0x040fe20000f24270 */
[----:B------:R1:W-:Y:S01]  /*5d90*/  @P3 STG.E desc[UR36][R6.64+0x40], R11 ;  /* 0x0000400b06003986 */ /* 0x0003e2000c101924 */
[----:B------:R-:W-:Y:S02]  /*5da0*/  ISETP.GT.AND P3, PT, R0, RZ, P0 ;  /* 0x000000ff0000720c */ /* 0x000fe40000764270 */
[----:B------:R-:W-:Y:S01]  /*5db0*/  F2FP.TF32.F32.PACK_B R35, R35 ;  /* 0x00000023ff23723e */ /* 0x000fe200024050ff */
[----:B0-----:R-:W-:Y:S01]  /*5dc0*/  FMUL R3, R36, R56 ;  /* 0x0000003824037220 */ /* 0x001fe20000400000 */
[----:B------:R-:W-:-:S02]  /*5dd0*/  F2FP.TF32.F32.PACK_B R37, R37 ;  /* 0x00000025ff25723e */ /* 0x000fc400024050ff */
[----:B------:R-:W-:Y:S01]  /*5de0*/  F2FP.TF32.F32.PACK_B R9, R9 ;  /* 0x00000009ff09723e */ /* 0x000fe200024050ff */
[----:B------:R-:W-:Y:S01]  /*5df0*/  @P4 STG.E desc[UR36][R6.64+0x44], R35 ;  /* 0x0000442306004986 */ /* 0x000fe2000c101924 */
[----:B------:R-:W-:Y:S02]  /*5e00*/  F2FP.TF32.F32.PACK_B R3, R3 ;  /* 0x00000003ff03723e */ /* 0x000fe400024050ff */
[----:B------:R-:W-:Y:S01]  /*5e10*/  F2FP.TF32.F32.PACK_B R39, R39 ;  /* 0x00000027ff27723e */ /* 0x000fe200024050ff */
[----:B-1----:R-:W-:Y:S01]  /*5e20*/  FMUL R11, R42, R56 ;  /* 0x000000382a0b7220 */ /* 0x002fe20000400000 */
[----:B------:R-:W-:Y:S01]  /*5e30*/  F2FP.TF32.F32.PACK_B R41, R41 ;  /* 0x00000029ff29723e */ /* 0x000fe200024050ff */
[----:B------:R0:W-:Y:S01]  /*5e40*/  @P2 STG.E desc[UR36][R4.64+0x60], R3 ;  /* 0x0000600304002986 */ /* 0x0001e2000c101924 */
[----:B------:R-:W-:Y:S02]  /*5e50*/  ISETP.GT.AND P2, PT, R22, 0x20, PT ;  /* 0x000000201600780c */ /* 0x000fe40003f44270 */
[----:B------:R-:W-:Y:S01]  /*5e60*/  F2FP.TF32.F32.PACK_B R11, R11 ;  /* 0x0000000bff0b723e */ /* 0x000fe200024050ff */
[----:B------:R-:W-:Y:S01]  /*5e70*/  @P3 STG.E desc[UR36][R4.64+0x64], R37 ;  /* 0x0000642504003986 */ /* 0x000fe2000c101924 */
[----:B------:R-:W-:-:S02]  /*5e80*/  ISETP.GT.AND P3, PT, R0, 0x8, P0 ;  /* 0x000000080000780c */ /* 0x000fc40000764270 */
[----:B------:R-:W-:Y:S01]  /*5e90*/  ISETP.GT.AND P0, PT, R22, 0x21, PT ;  /* 0x000000211600780c */ /* 0x000fe20003f04270 */
[----:B------:R1:W-:Y:S01]  /*5ea0*/  @P1 STG.E desc[UR36][R6.64+0x60], R9 ;  /* 0x0000600906001986 */ /* 0x0003e2000c101924 */
[C---:B------:R-:W-:Y:S02]  /*5eb0*/  ISETP.GT.AND P4, PT, R0.reuse, RZ, P2 ;  /* 0x000000ff0000720c */ /* 0x040fe40001784270 */
[----:B------:R-:W-:Y:S01]  /*5ec0*/  ISETP.GT.AND P1, PT, R0, RZ, P0 ;  /* 0x000000ff0000720c */ /* 0x000fe20000724270 */
[-C--:B0-----:R-:W-:Y:S01]  /*5ed0*/  FMUL R3, R40, R56.reuse ;  /* 0x0000003828037220 */ /* 0x081fe20000400000 */
[C---:B------:R-:W-:Y:S02]  /*5ee0*/  ISETP.GT.AND P2, PT, R0.reuse, 0x8, P2 ;  /* 0x000000080000780c */ /* 0x040fe40001744270 */
[----:B------:R-:W-:Y:S02]  /*5ef0*/  F2FP.TF32.F32.PACK_B R43, R43 ;  /* 0x0000002bff2b723e */ /* 0x000fe400024050ff */
[----:B------:R-:W-:Y:S01]  /*5f00*/  F2FP.TF32.F32.PACK_B R3, R3 ;  /* 0x00000003ff03723e */ /* 0x000fe200024050ff */
[----:B------:R-:W-:Y:S01]  /*5f10*/  @P3 STG.E desc[UR36][R6.64+0x64], R39 ;  /* 0x0000642706003986 */ /* 0x000fe2000c101924 */
[----:B------:R-:W-:Y:S01]  /*5f20*/  ISETP.GT.AND P3, PT, R0, 0x8, P0 ;  /* 0x000000080000780c */ /* 0x000fe20000764270 */
[----:B-1----:R-:W-:Y:S01]  /*5f30*/  FMUL R9, R46, R56 ;  /* 0x000000382e097220 */ /* 0x002fe20000400000 */
[----:B------:R-:W-:Y:S01]  /*5f40*/  ISETP.GT.AND P0, PT, R22, 0x29, PT ;  /* 0x000000291600780c */ /* 0x000fe20003f04270 */
[----:B------:R0:W-:Y:S01]  /*5f50*/  @P4 STG.E desc[UR36][R4.64+0x80], R3 ;  /* 0x0000800304004986 */ /* 0x0001e2000c101924 */
[----:B------:R-:W-:-:S02]  /*5f60*/  F2FP.TF32.F32.PACK_B R45, R45 ;  /* 0x0000002dff2d723e */ /* 0x000fc400024050ff */
[----:B------:R-:W-:Y:S01]  /*5f70*/  F2FP.TF32.F32.PACK_B R9, R9 ;  /* 0x00000009ff09723e */ /* 0x000fe200024050ff */
[----:B------:R-:W-:Y:S01]  /*5f80*/  @P1 STG.E desc[UR36][R4.64+0x84], R41 ;  /* 0x0000842904001986 */ /* 0x000fe2000c101924 */
[----:B------:R-:W-:Y:S02]  /*5f90*/  ISETP.GT.AND P1, PT, R22, 0x28, PT ;  /* 0x000000281600780c */ /* 0x000fe40003f24270 */
[----:B------:R-:W-:Y:S01]  /*5fa0*/  F2FP.TF32.F32.PACK_B R47, R47 ;  /* 0x0000002fff2f723e */ /* 0x000fe200024050ff */
[----:B------:R1:W-:Y:S01]  /*5fb0*/  @P2 STG.E desc[UR36][R6.64+0x80], R11 ;  /* 0x0000800b06002986 */ /* 0x0003e2000c101924 */
[C---:B------:R-:W-:Y:S02]  /*5fc0*/  ISETP.GT.AND P4, PT, R0.reuse, RZ, P1 ;  /* 0x000000ff0000720c */ /* 0x040fe40000f84270 */
[----:B------:R-:W-:Y:S01]  /*5fd0*/  ISETP.GT.AND P2, PT, R0, RZ, P0 ;  /* 0x000000ff0000720c */ /* 0x000fe20000744270 */
[----:B0-----:R-:W-:Y:S01]  /*5fe0*/  FMUL R3, R44, R56 ;  /* 0x000000382c037220 */ /* 0x001fe20000400000 */
[C---:B------:R-:W-:Y:S01]  /*5ff0*/  ISETP.GT.AND P1, PT, R0.reuse, 0x8, P1 ;  /* 0x000000080000780c */ /* 0x040fe20000f24270 */
[----:B------:R-:W-:Y:S01]  /*6000*/  @P3 STG.E desc[UR36][R6.64+0x84], R43 ;  /* 0x0000842b06003986 */ /* 0x000fe2000c101924 */
[----:B------:R-:W-:-:S02]  /*6010*/  ISETP.GT.AND P0, PT, R0, 0x8, P0 ;  /* 0x000000080000780c */ /* 0x000fc40000704270 */
[----:B------:R-:W-:Y:S02]  /*6020*/  F2FP.TF32.F32.PACK_B R3, R3 ;  /* 0x00000003ff03723e */ /* 0x000fe400024050ff */
[----:B------:R-:W-:Y:S01]  /*6030*/  ISETP.GT.AND P3, PT, R22, 0x31, PT ;  /* 0x000000311600780c */ /* 0x000fe20003f64270 */
[----:B-1----:R-:W-:Y:S01]  /*6040*/  FMUL R11, R48, R56 ;  /* 0x00000038300b7220 */ /* 0x002fe20000400000 */
[----:B------:R-:W-:Y:S01]  /*6050*/  F2FP.TF32.F32.PACK_B R49, R49 ;  /* 0x00000031ff31723e */ /* 0x000fe200024050ff */
[----:B------:R0:W-:Y:S01]  /*6060*/  @P4 STG.E desc[UR36][R4.64+0xa0], R3 ;  /* 0x0000a00304004986 */ /* 0x0001e2000c101924 */
[----:B------:R-:W-:Y:S02]  /*6070*/  F2FP.TF32.F32.PACK_B R51, R51 ;  /* 0x00000033ff33723e */ /* 0x000fe400024050ff */
[----:B------:R-:W-:Y:S01]  /*6080*/  F2FP.TF32.F32.PACK_B R11, R11 ;  /* 0x0000000bff0b723e */ /* 0x000fe200024050ff */
[----:B------:R-:W-:Y:S01]  /*6090*/  @P2 STG.E desc[UR36][R4.64+0xa4], R45 ;  /* 0x0000a42d04002986 */ /* 0x000fe2000c101924 */
[----:B------:R-:W-:-:S02]  /*60a0*/  ISETP.GT.AND P2, PT, R22, 0x30, PT ;  /* 0x000000301600780c */ /* 0x000fc40003f44270 */
[----:B------:R-:W-:Y:S01]  /*60b0*/  F2FP.TF32.F32.PACK_B R53, R53 ;  /* 0x00000035ff35723e */ /* 0x000fe200024050ff */
[----:B------:R1:W-:Y:S01]  /*60c0*/  @P1 STG.E desc[UR36][R6.64+0xa0], R9 ;  /* 0x0000a00906001986 */ /* 0x0003e2000c101924 */
[C---:B------:R-:W-:Y:S02]  /*60d0*/  ISETP.GT.AND P4, PT, R0.reuse, RZ, P2 ;  /* 0x000000ff0000720c */ /* 0x040fe40001784270 */
[----:B------:R-:W-:Y:S01]  /*60e0*/  ISETP.GT.AND P1, PT, R0, RZ, P3 ;  /* 0x000000ff0000720c */ /* 0x000fe20001f24270 */
[----:B0-----:R-:W-:Y:S01]  /*60f0*/  FMUL R3, R50, R56 ;  /* 0x0000003832037220 */ /* 0x001fe20000400000 */
[----:B------:R-:W-:Y:S01]  /*6100*/  ISETP.GT.AND P2, PT, R0, 0x8, P2 ;  /* 0x000000080000780c */ /* 0x000fe20001744270 */
[----:B------:R-:W-:Y:S01]  /*6110*/  @P0 STG.E desc[UR36][R6.64+0xa4], R47 ;  /* 0x0000a42f06000986 */ /* 0x000fe2000c101924 */
[----:B------:R-:W-:Y:S02]  /*6120*/  ISETP.GT.AND P0, PT, R22, 0x38, PT ;  /* 0x000000381600780c */ /* 0x000fe40003f04270 */
[----:B------:R-:W-:-:S02]  /*6130*/  F2FP.TF32.F32.PACK_B R3, R3 ;  /* 0x00000003ff03723e */ /* 0x000fc400024050ff */
[----:B------:R-:W-:Y:S01]  /*6140*/  ISETP.GT.AND P3, PT, R0, 0x8, P3 ;  /* 0x000000080000780c */ /* 0x000fe20001f64270 */
[----:B-1----:R-:W-:Y:S01]  /*6150*/  FMUL R9, R52, R56 ;  /* 0x0000003834097220 */ /* 0x002fe20000400000 */
[----:B------:R-:W-:Y:S01]  /*6160*/  F2FP.TF32.F32.PACK_B R55, R55 ;  /* 0x00000037ff37723e */ /* 0x000fe200024050ff */
[----:B------:R0:W-:Y:S01]  /*6170*/  @P4 STG.E desc[UR36][R4.64+0xc0], R11 ;  /* 0x0000c00b04004986 */ /* 0x0001e2000c101924 */
[----:B------:R-:W-:Y:S02]  /*6180*/  ISETP.GT.AND P4, PT, R22, 0x39, PT ;  /* 0x000000391600780c */ /* 0x000fe40003f84270 */
[----:B------:R-:W-:Y:S01]  /*6190*/  F2FP.TF32.F32.PACK_B R9, R9 ;  /* 0x00000009ff09723e */ /* 0x000fe200024050ff */
[----:B------:R-:W-:Y:S01]  /*61a0*/  @P1 STG.E desc[UR36][R4.64+0xc4], R49 ;  /* 0x0000c43104001986 */ /* 0x000fe2000c101924 */
[C---:B------:R-:W-:Y:S02]  /*61b0*/  ISETP.GT.AND P1, PT, R0.reuse, RZ, P0 ;  /* 0x000000ff0000720c */ /* 0x040fe40000724270 */
[C---:B------:R-:W-:Y:S01]  /*61c0*/  ISETP.GT.AND P0, PT, R0.reuse, 0x8, P0 ;  /* 0x000000080000780c */ /* 0x040fe20000704270 */
[----:B------:R-:W-:Y:S01]  /*61d0*/  @P2 STG.E desc[UR36][R6.64+0xc0], R3 ;  /* 0x0000c00306002986 */ /* 0x000fe2000c101924 */
[----:B------:R-:W-:-:S02]  /*61e0*/  ISETP.GT.AND P2, PT, R0, RZ, P4 ;  /* 0x000000ff0000720c */ /* 0x000fc40002744270 */
[----:B------:R-:W-:Y:S01]  /*61f0*/  ISETP.GT.AND P4, PT, R0, 0x8, P4 ;  /* 0x000000080000780c */ /* 0x000fe20002784270 */
[----:B0-----:R-:W-:Y:S01]  /*6200*/  FMUL R11, R54, R56 ;  /* 0x00000038360b7220 */ /* 0x001fe20000400000 */
[----:B------:R-:W-:Y:S04]  /*6210*/  @P3 STG.E desc[UR36][R6.64+0xc4], R51 ;  /* 0x0000c43306003986 */ /* 0x000fe8000c101924 */
[----:B------:R-:W-:Y:S01]  /*6220*/  F2FP.TF32.F32.PACK_B R11, R11 ;  /* 0x0000000bff0b723e */ /* 0x000fe200024050ff */
[----:B------:R-:W-:Y:S04]  /*6230*/  @P1 STG.E desc[UR36][R4.64+0xe0], R9 ;  /* 0x0000e00904001986 */ /* 0x000fe8000c101924 */
[----:B------:R0:W-:Y:S02]  /*6240*/  @P2 STG.E desc[UR36][R4.64+0xe4], R53 ;  /* 0x0000e43504002986 */ /* 0x0001e4000c101924 */
[----:B0-----:R-:W-:-:S02]  /*6250*/  @P0 IMAD.MOV.U32 R4, RZ, RZ, R6 ;  /* 0x000000ffff040224 */ /* 0x001fc400078e0006 */
[----:B------:R-:W-:-:S05]  /*6260*/  @P0 IMAD.MOV.U32 R5, RZ, RZ, R7 ;  /* 0x000000ffff050224 */ /* 0x000fca00078e0007 */
[----:B------:R0:W-:Y:S04]  /*6270*/  @P0 STG.E desc[UR36][R4.64+0xe0], R11 ;  /* 0x0000e00b04000986 */ /* 0x0001e8000c101924 */
[----:B------:R0:W-:Y:S02]  /*6280*/  @P4 STG.E desc[UR36][R6.64+0xe4], R55 ;  /* 0x0000e43706004986 */ /* 0x0001e4000c101924 */
.L_x_105:
[----:B------:R-:W-:Y:S05]  /*6290*/  BSYNC B0 ;  /* 0x0000000000007941 */ /* 0x000fea0003800000 */
.L_x_43:
[----:B0-----:R-:W-:Y:S01]  /*62a0*/  IMAD.U32 R3, RZ, RZ, UR54 ;  /* 0x00000036ff037e24 */ /* 0x001fe2000f8e00ff */
[----:B------:R-:W-:Y:S01]  /*62b0*/  ULDC.64 UR4, c[0x0][0x650] ;  /* 0x0001940000047ab9 */ /* 0x000fe20000000a00 */
[----:B------:R0:W-:Y:S01]  /*62c0*/  SYNCS.ARRIVE.TRANS64.A1T0 RZ, [R70+UR47], RZ ;  /* 0x000000ff46ff79a7 */ /* 0x0001e2000810002f */
[----:B------:R-:W-:Y:S01]  /*62d0*/  PRMT R0, RZ, 0x7610, R0 ;  /* 0x00007610ff007816 */ /* 0x000fe20000000000 */
[----:B------:R-:W-:Y:S01]  /*62e0*/  IMAD.MOV.U32 R22, RZ, RZ, -0x1 ;  /* 0xffffffffff167424 */ /* 0x000fe200078e00ff */
[----:B------:R-:W-:Y:S01]  /*62f0*/  LEA R16, P0, R3, R16, 0x1 ;  /* 0x0000001003107211 */ /* 0x000fe200078008ff */
[----:B-----5:R-:W-:Y:S02]  /*6300*/  IMAD.MOV.U32 R18, RZ, RZ, -0x1 ;  /* 0xffffffffff127424 */ /* 0x020fe400078e00ff */
[----:B---3--:R-:W-:Y:S01]  /*6310*/  IMAD.MOV.U32 R19, RZ, RZ, -0x1 ;  /* 0xffffffffff137424 */ /* 0x008fe200078e00ff */
[----:B------:R-:W-:Y:S02]  /*6320*/  IADD3.X R17, R17, UR46, RZ, P0, !PT ;  /* 0x0000002e11117c10 */ /* 0x000fe400087fe4ff */
[----:B------:R-:W-:-:S04]  /*6330*/  ISETP.GE.U32.AND P0, PT, R16, UR4, PT ;  /* 0x0000000410007c0c */ /* 0x000fc8000bf06070 */
[----:B------:R-:W-:-:S13]  /*6340*/  ISETP.GE.U32.AND.EX P0, PT, R17, UR5, PT, P0 ;  /* 0x0000000511007c0c */ /* 0x000fda000bf06100 */
[----:B0-----:R-:W-:Y:S05]  /*6350*/  @P0 BRA `(.L_x_106) ;  /* 0x00000004004c0947 */ /* 0x001fea0003800000 */
[----:B------:R-:W0:Y:S01]  /*6360*/  LDC.64 R10, c[0x0][0x628] ;  /* 0x00018a00ff0a7b82 */ /* 0x000e220000000a00 */
[----:B------:R-:W3:Y:S01]  /*6370*/  S2R R12, SR_CTAID.X ;  /* 0x00000000000c7919 */ /* 0x000ee20000002500 */
[----:B-1--4-:R-:W-:Y:S02]  /*6380*/  IMAD.MOV.U32 R8, RZ, RZ, R16 ;  /* 0x000000ffff087224 */ /* 0x012fe400078e0010 */
[----:B------:R-:W-:Y:S01]  /*6390*/  IMAD.MOV.U32 R9, RZ, RZ, R17 ;  /* 0x000000ffff097224 */ /* 0x000fe200078e0011 */
[----:B------:R-:W1:Y:S03]  /*63a0*/  S2R R18, SR_CTAID.Y ;  /* 0x0000000000127919 */ /* 0x000e660000002600 */
[----:B------:R-:W4:Y:S08]  /*63b0*/  LDC R0, c[0x0][0x630] ;  /* 0x00018c00ff007b82 */ /* 0x000f300000000800 */
[----:B------:R-:W1:Y:S01]  /*63c0*/  LDC.64 R14, c[0x0][0x620] ;  /* 0x00018800ff0e7b82 */ /* 0x000e620000000a00 */
[----:B0-----:R-:W-:-:S04]  /*63d0*/  ISETP.NE.U32.AND P0, PT, R10, RZ, PT ;  /* 0x000000ff0a00720c */ /* 0x001fc80003f05070 */
[----:B------:R-:W-:-:S13]  /*63e0*/  ISETP.NE.AND.EX P0, PT, R11, RZ, PT, P0 ;  /* 0x000000ff0b00720c */ /* 0x000fda0003f05300 */
[----:B-1-34-:R-:W-:Y:S05]  /*63f0*/  @!P0 BRA `(.L_x_107) ;  /* 0x0000000000288947 */ /* 0x01afea0003800000 */
        /* <DEDUP_REMOVED lines=10> */
.L_x_107:
[-CC-:B------:R-:W-:Y:S01]  /*64a0*/  SHF.R.U64 R19, R8, R0.reuse, R9.reuse ;  /* 0x0000000008137219 */ /* 0x180fe20000001209 */
[----:B------:R-:W0:Y:S01]  /*64b0*/  LDC.64 R26, c[0x0][0x640] ;  /* 0x00019000ff1a7b82 */ /* 0x000e220000000a00 */
[----:B------:R-:W-:Y:S01]  /*64c0*/  SHF.R.U32.HI R0, RZ, R0, R9 ;  /* 0x00000000ff007219 */ /* 0x000fe20000011609 */
[----:B------:R-:W-:Y:S01]  /*64d0*/  ULDC UR4, c[0x0][0x150] ;  /* 0x0000540000047ab9 */ /* 0x000fe20000000800 */
[----:B------:R-:W-:Y:S02]  /*64e0*/  IADD3 R3, P0, RZ, -R19, RZ ;  /* 0x80000013ff037210 */ /* 0x000fe40007f1e0ff */
[----:B------:R-:W-:-:S03]  /*64f0*/  I2FP.F32.U32 R7, R12 ;  /* 0x0000000c00077245 */ /* 0x000fc60000201000 */
[----:B------:R-:W1:Y:S01]  /*6500*/  LDC R6, c[0x0][0x618] ;  /* 0x00018600ff067b82 */ /* 0x000e620000000800 */
[----:B------:R-:W-:Y:S02]  /*6510*/  IMAD.X R5, RZ, RZ, ~R0, P0 ;  /* 0x000000ffff057224 */ /* 0x000fe400000e0e00 */
[----:B------:R-:W-:Y:S01]  /*6520*/  FMUL R7, R7, UR4 ;  /* 0x0000000407077c20 */ /* 0x000fe20008400000 */
[----:B------:R-:W-:Y:S01]  /*6530*/  ULDC UR4, c[0x0][0x154] ;  /* 0x0000550000047ab9 */ /* 0x000fe20000000800 */
[-C--:B------:R-:W-:Y:S02]  /*6540*/  IMAD R0, R5, R14.reuse, RZ ;  /* 0x0000000e05007224 */ /* 0x080fe400078e02ff */
[C---:B------:R-:W-:Y:S01]  /*6550*/  IMAD.WIDE.U32 R4, R3.reuse, R14, R16 ;  /* 0x0000000e03047225 */ /* 0x040fe200078e0010 */
[----:B------:R-:W3:Y:S01]  /*6560*/  LDC R11, c[0x0][0x608] ;  /* 0x00018200ff0b7b82 */ /* 0x000ee20000000800 */
[----:B------:R-:W4:Y:S02]  /*6570*/  F2I.U32.TRUNC.NTZ R7, R7 ;  /* 0x0000000700077305 */ /* 0x000f24000020f000 */
[----:B------:R-:W-:-:S04]  /*6580*/  IMAD R3, R3, R15, R0 ;  /* 0x0000000f03037224 */ /* 0x000fc800078e0200 */
[----:B------:R-:W-:Y:S01]  /*6590*/  IMAD.IADD R3, R5, 0x1, R3 ;  /* 0x0000000105037824 */ /* 0x000fe200078e0203 */
[----:B------:R-:W5:Y:S01]  /*65a0*/  LDC R8, c[0x0][0x658] ;  /* 0x00019600ff087b82 */ /* 0x000f620000000800 */
[----:B------:R-:W-:Y:S02]  /*65b0*/  I2FP.F32.U32 R5, R18 ;  /* 0x0000001200057245 */ /* 0x000fe40000201000 */
[----:B0-----:R-:W-:-:S04]  /*65c0*/  ISETP.NE.U32.AND P0, PT, R26, RZ, PT ;  /* 0x000000ff1a00720c */ /* 0x001fc80003f05070 */
[----:B------:R-:W-:Y:S01]  /*65d0*/  ISETP.NE.AND.EX P0, PT, R27, RZ, PT, P0 ;  /* 0x000000ff1b00720c */ /* 0x000fe20003f05300 */
[----:B------:R-:W0:Y:S01]  /*65e0*/  LDC R9, c[0x0][0x144] ;  /* 0x00005100ff097b82 */ /* 0x000e220000000800 */
[-C--:B-1----:R-:W-:Y:S01]  /*65f0*/  SHF.R.U32.HI R0, RZ, R6.reuse, R3 ;  /* 0x00000006ff007219 */ /* 0x082fe20000011603 */
[----:B----4-:R-:W-:Y:S01]  /*6600*/  IMAD.MOV R7, RZ, RZ, -R7 ;  /* 0x000000ffff077224 */ /* 0x010fe200078e0a07 */
[----:B------:R-:W-:Y:S01]  /*6610*/  SHF.R.U64 R13, R4, R6, R3 ;  /* 0x00000006040d7219 */ /* 0x000fe20000001203 */
[----:B------:R-:W-:-:S04]  /*6620*/  FMUL R6, R5, UR4 ;  /* 0x0000000405067c20 */ /* 0x000fc80008400000 */
[----:B------:R-:W1:Y:S01]  /*6630*/  LDC R21, c[0x0][0x148] ;  /* 0x00005200ff157b82 */ /* 0x000e620000000800 */
[-CC-:B---3--:R-:W-:Y:S02]  /*6640*/  SHF.R.U64 R10, R13, R11.reuse, R0.reuse ;  /* 0x0000000b0d0a7219 */ /* 0x188fe40000001200 */
[----:B------:R-:W-:Y:S02]  /*6650*/  SHF.R.U32.HI R3, RZ, R11, R0 ;  /* 0x0000000bff037219 */ /* 0x000fe40000011600 */
[----:B------:R3:W4:Y:S03]  /*6660*/  F2I.U32.TRUNC.NTZ R0, R6 ;  /* 0x0000000600007305 */ /* 0x000726000020f000 */
[----:B------:R-:W1:Y:S01]  /*6670*/  LDC R14, c[0x0][0x648] ;  /* 0x00019200ff0e7b82 */ /* 0x000e620000000800 */
[-CC-:B-----5:R-:W-:Y:S02]  /*6680*/  SHF.R.U64 R15, R10, R8.reuse, R3.reuse ;  /* 0x000000080a0f7219 */ /* 0x1a0fe40000001203 */
[----:B------:R-:W-:-:S03]  /*6690*/  SHF.R.U32.HI R5, RZ, R8, R3 ;  /* 0x00000008ff057219 */ /* 0x000fc60000011603 */
[----:B------:R-:W-:Y:S02]  /*66a0*/  IMAD.MOV.U32 R4, RZ, RZ, R15 ;  /* 0x000000ffff047224 */ /* 0x000fe400078e000f */
[----:B------:R-:W1:Y:S01]  /*66b0*/  LDC R20, c[0x0][0x638] ;  /* 0x00018e00ff147b82 */ /* 0x000e620000000800 */
[----:B0-----:R-:W-:-:S07]  /*66c0*/  IMAD R25, R9, R7, R12 ;  /* 0x0000000709197224 */ /* 0x001fce00078e020c */
[----:B------:R-:W0:Y:S08]  /*66d0*/  LDC R24, c[0x0][0x610] ;  /* 0x00018400ff187b82 */ /* 0x000e300000000800 */
[----:B------:R-:W0:Y:S01]  /*66e0*/  LDC R28, c[0x0][0x600] ;  /* 0x00018000ff1c7b82 */ /* 0x000e220000000800 */
[----:B---34-:R-:W-:Y:S05]  /*66f0*/  @!P0 BRA `(.L_x_108) ;  /* 0x0000000000288947 */ /* 0x018fea0003800000 */
[----:B------:R-:W3:Y:S02]  /*6700*/  LDC R4, c[0x0][0x64c] ;  /* 0x00019300ff047b82 */ /* 0x000ee40000000800 */
[----:B---3--:R-:W-:-:S05]  /*6710*/  IADD3 R3, P0, R15, R4, RZ ;  /* 0x000000040f037210 */ /* 0x008fca0007f1e0ff */
        /* <DEDUP_REMOVED lines=8> */
.L_x_108:
[----:B------:R-:W-:Y:S02]  /*67a0*/  ISETP.NE.AND P0, PT, R2, 0x1, PT ;  /* 0x000000010200780c */ /* 0x000fe40003f05270 */
[----:B-1----:R-:W-:Y:S01]  /*67b0*/  SHF.R.U64 R3, R4, R14, R5 ;  /* 0x0000000e04037219 */ /* 0x002fe20000001205 */
[----:B------:R-:W-:Y:S01]  /*67c0*/  IMAD.MOV R5, RZ, RZ, -R0 ;  /* 0x000000ffff057224 */ /* 0x000fe200078e0a00 */
[----:B------:R-:W-:-:S03]  /*67d0*/  LOP3.LUT R0, R10, R63, RZ, 0xc0, !PT ;  /* 0x0000003f0a007212 */ /* 0x000fc600078ec0ff */
[----:B------:R-:W-:Y:S02]  /*67e0*/  IMAD.MOV R4, RZ, RZ, -R3 ;  /* 0x000000ffff047224 */ /* 0x000fe400078e0a03 */
[----:B------:R-:W-:Y:S01]  /*67f0*/  IMAD R22, R67, R3, R0 ;  /* 0x0000000343167224 */ /* 0x000fe200078e0200 */
[----:B------:R-:W-:Y:S01]  /*6800*/  LOP3.LUT R3, R13, R64, RZ, 0xc0, !PT ;  /* 0x000000400d037212 */ /* 0x000fe200078ec0ff */
[----:B------:R-:W-:Y:S02]  /*6810*/  IMAD R0, R4, R20, R15 ;  /* 0x0000001404007224 */ /* 0x000fe400078e020f */
[----:B------:R-:W-:Y:S02]  /*6820*/  @P0 IMAD R25, R21, R5, R18 ;  /* 0x0000000515190224 */ /* 0x000fe400078e0212 */
[----:B0-----:R-:W-:Y:S02]  /*6830*/  IMAD R3, R0, R28, R3 ;  /* 0x0000001c00037224 */ /* 0x001fe400078e0203 */
[----:B------:R-:W-:-:S02]  /*6840*/  IMAD R22, R22, R24, R25 ;  /* 0x0000001816167224 */ /* 0x000fc400078e0219 */
[----:B------:R-:W-:-:S03]  /*6850*/  IMAD.MOV.U32 R4, RZ, RZ, 0x1 ;  /* 0x00000001ff047424 */ /* 0x000fc600078e00ff */
[----:B------:R-:W-:Y:S02]  /*6860*/  SEL R18, R3, R22, !P0 ;  /* 0x0000001603127207 */ /* 0x000fe40004000000 */
[----:B------:R-:W-:Y:S02]  /*6870*/  PRMT R0, R4, 0x7610, R0 ;  /* 0x0000761004007816 */ /* 0x000fe40000000000 */
[----:B------:R-:W-:-:S07]  /*6880*/  SEL R22, R22, R3, !P0 ;  /* 0x0000000316167207 */ /* 0x000fce0004000000 */
.L_x_106:
[----:B------:R-:W-:Y:S01]  /*6890*/  LOP3.LUT P0, RZ, R0, 0xff, RZ, 0xc0, !PT ;  /* 0x000000ff00ff7812 */ /* 0x000fe2000780c0ff */
[----:B------:R-:W-:Y:S01]  /*68a0*/  UIMAD.WIDE.U32 UR4, UR40, -0x55555555, URZ ;  /* 0xaaaaaaab280478a5 */ /* 0x000fe2000f8e003f */
[----:B------:R-:W-:-:S03]  /*68b0*/  LOP3.LUT R76, R76, 0x1, RZ, 0x3c, !PT ;  /* 0x000000014c4c7812 */ /* 0x000fc600078e3cff */
[----:B------:R-:W-:-:S04]  /*68c0*/  USHF.R.U32.HI UR4, URZ, 0x1, UR5 ;  /* 0x000000013f047899 */ /* 0x000fc80008011605 */
[----:B------:R-:W-:-:S04]  /*68d0*/  UIMAD UR40, UR4, -0x3, UR40 ;  /* 0xfffffffd042878a4 */ /* 0x000fc8000f8e0228 */
[----:B------:R-:W-:Y:S08]  /*68e0*/  @P0 BRA `(.L_x_109) ;  /* 0xffffffac00340947 */ /* 0x000ff0000383ffff */
[----:B------:R-:W-:Y:S05]  /*68f0*/  EXIT ;  /* 0x000000000000794d */ /* 0x000fea0003800000 */
.L_x_13:
[----:B------:R-:W-:-:S08]  /*6900*/  ISETP.NE.AND P0, PT, RZ, UR4, PT ;  /* 0x00000004ff007c0c */ /* 0x000fd0000bf05270 */
[----:B------:R-:W0:-:S00]  /*6910*/  USETMAXREG.DEALLOC.CTAPOOL 0x28 ;  /* 0x00000028000079c8 */ /* 0x000e0000080e0500 */
[----:B------:R-:W-:Y:S05]  /*6920*/  @P0 EXIT ;  /* 0x000000000000094d */ /* 0x000fea0003800000 */
[----:B0-----:R-:W-:Y:S01]  /*6930*/  LOP3.LUT P0, RZ, R3, 0xff, RZ, 0xc0, !PT ;  /* 0x000000ff03ff7812 */ /* 0x001fe2000780c0ff */
[----:B------:R-:W-:Y:S02]  /*6940*/  IMAD.MOV.U32 R25, RZ, RZ, 0x1 ;  /* 0x00000001ff197424 */ /* 0x000fe400078e00ff */
[----:B------:R-:W-:-:S10]  /*6950*/  IMAD.MOV.U32 R26, RZ, RZ, RZ ;  /* 0x000000ffff1a7224 */ /* 0x000fd400078e00ff */
[----:B------:R-:W-:Y:S05]  /*6960*/  @!P0 BRA `(.L_x_110) ;  /* 0x0000001000dc8947 */ /* 0x000fea0003800000 */
[----:B------:R-:W-:Y:S01]  /*6970*/  ISETP.NE.AND P1, PT, R24, RZ, PT ;  /* 0x000000ff1800720c */ /* 0x000fe20003f25270 */
[----:B------:R-:W-:Y:S01]  /*6980*/  ULDC UR4, c[0x0][0x600] ;  /* 0x0001800000047ab9 */ /* 0x000fe20000000800 */
[----:B------:R-:W-:Y:S01]  /*6990*/  LOP3.LUT P0, RZ, R0, 0x1f, RZ, 0xc0, !PT ;  /* 0x0000001f00ff7812 */ /* 0x000fe2000780c0ff */
[----:B------:R-:W-:Y:S01]  /*69a0*/  UIADD3 UR4, UR4, -0x1, URZ ;  /* 0xffffffff04047890 */ /* 0x000fe2000fffe03f */
[----:B------:R-:W-:Y:S01]  /*69b0*/  LOP3.LUT R28, R28, 0xfffffffe, RZ, 0xc0, !PT ;  /* 0xfffffffe1c1c7812 */ /* 0x000fe200078ec0ff */
[----:B------:R-:W-:Y:S01]  /*69c0*/  ULDC UR45, c[0x0][0x658] ;  /* 0x00019600002d7ab9 */ /* 0x000fe20000000800 */
[----:B------:R-:W-:Y:S01]  /*69d0*/  ISETP.NE.OR P0, PT, R24, RZ, !P0 ;  /* 0x000000ff1800720c */ /* 0x000fe20004705670 */
[----:B------:R-:W-:Y:S01]  /*69e0*/  UMOV UR5, 0xffffffff ;  /* 0xffffffff00057882 */ /* 0x000fe20000000000 */
[----:B------:R-:W-:Y:S01]  /*69f0*/  BSSY B7, `(.L_x_110) ;  /* 0x000012e000077945 */ /* 0x000fe20003800000 */
[----:B------:R-:W-:Y:S01]  /*6a00*/  USHF.L.U32 UR5, UR5, UR45, URZ ;  /* 0x0000002d05057299 */ /* 0x000fe2000800063f */
[----:B------:R-:W-:Y:S01]  /*6a10*/  IMAD.U32 R27, RZ, RZ, UR4 ;  /* 0x00000004ff1b7e24 */ /* 0x000fe2000f8e00ff */
[----:B------:R-:W-:Y:S01]  /*6a20*/  UMOV UR6, 0x1 ;  /* 0x0000000100067882 */ /* 0x000fe20000000000 */
[----:B------:R-:W-:Y:S01]  /*6a30*/  IMAD.MOV.U32 R29, RZ, RZ, 0x1 ;  /* 0x00000001ff1d7424 */ /* 0x000fe200078e00ff */
[----:B------:R-:W-:Y:S01]  /*6a40*/  @P1 LOP3.LUT R28, R28, 0x1, RZ, 0xfc, !PT ;  /* 0x000000011c1c1812 */ /* 0x000fe200078efcff */
[----:B------:R-:W-:Y:S01]  /*6a50*/  IMAD.MOV.U32 R25, RZ, RZ, 0x1 ;  /* 0x00000001ff197424 */ /* 0x000fe200078e00ff */
[----:B------:R-:W-:Y:S01]  /*6a60*/  UIADD3 UR61, UR39, 0x1, URZ ;  /* 0x00000001273d7890 */ /* 0x000fe2000fffe03f */
[----:B------:R-:W-:Y:S01]  /*6a70*/  IMAD.MOV.U32 R26, RZ, RZ, RZ ;  /* 0x000000ffff1a7224 */ /* 0x000fe200078e00ff */
[----:B------:R-:W-:Y:S01]  /*6a80*/  LOP3.LUT R28, R28, 0xfffffffb, RZ, 0xc0, !PT ;  /* 0xfffffffb1c1c7812 */ /* 0x000fe200078ec0ff */
[----:B------:R-:W-:-:S02]  /*6a90*/  ULOP3.LUT UR37, UR38, 0x2, URZ, 0xfc, !UPT ;  /* 0x0000000226257892 */ /* 0x000fc4000f8efc3f */
[----:B------:R-:W-:Y:S01]  /*6aa0*/  USHF.L.U32 UR45, UR6, UR45, URZ ;  /* 0x0000002d062d7299 */ /* 0x000fe2000800063f */
[----:B------:R-:W-:Y:S01]  /*6ab0*/  @P0 LOP3.LUT R28, R28, 0x4, RZ, 0xfc, !PT ;  /* 0x000000041c1c0812 */ /* 0x000fe200078efcff */
[----:B------:R-:W-:Y:S01]  /*6ac0*/  ULOP3.LUT UR53, URZ, UR5, URZ, 0x33, !UPT ;  /* 0x000000053f357292 */ /* 0x000fe2000f8e333f */
[----:B------:R-:W-:-:S11]  /*6ad0*/  ULDC.64 UR46, c[0x0][0x198] ;  /* 0x00006600002e7ab9 */ /* 0x000fd60000000a00 */
.L_x_124:
[----:B------:R-:W-:-:S03]  /*6ae0*/  UMOV UR4, 0xffffffff ;  /* 0xffffffff00047882 */ /* 0x000fc60000000000 */
[----:B------:R-:W-:Y:S05]  /*6af0*/  BRA.DIV UR4, `(.L_x_111) ;  /* 0x0000001604987947 */ /* 0x000fea000b800000 */
[----:B------:R-:W-:-:S13]  /*6b00*/  ELECT P6, URZ, PT ;  /* 0x00000000003f782f */ /* 0x000fda00038c0000 */
.L_x_138:
[----:B------:R-:W-:Y:S04]  /*6b10*/  BSSY B6, `(.L_x_112) ;  /* 0x00000a7000067945 */ /* 0x000fe80003800000 */
[----:B------:R-:W-:Y:S05]  /*6b20*/  @!P6 BRA `(.L_x_113) ;  /* 0x000000080094e947 */ /* 0x000fea0003800000 */
[----:B------:R-:W0:Y:S01]  /*6b30*/  S2R R3, SR_CgaCtaId ;  /* 0x0000000000037919 */ /* 0x000e220000008800 */
[----:B------:R-:W-:-:S04]  /*6b40*/  MOV R30, 0x400 ;  /* 0x00000400001e7802 */ /* 0x000fc80000000f00 */
[----:B0-----:R-:W-:-:S05]  /*6b50*/  LEA R30, R3, R30, 0x18 ;  /* 0x0000001e031e7211 */ /* 0x001fca00078ec0ff */
[----:B------:R-:W-:-:S05]  /*6b60*/  VIADD R0, R30, 0x800 ;  /* 0x000008001e007836 */ /* 0x000fca0000000000 */
[----:B------:R-:W-:-:S13]  /*6b70*/  LOP3.LUT P0, RZ, R0, 0x9f, RZ, 0xc0, !PT ;  /* 0x0000009f00ff7812 */ /* 0x000fda000780c0ff */
[----:B------:R-:W-:Y:S05]  /*6b80*/  @!P0 BRA `(.L_x_114) ;  /* 0x0000000000408947 */ /* 0x000fea0003800000 */
[----:B------:R-:W-:Y:S01]  /*6b90*/  MOV R14, 0x0 ;  /* 0x00000000000e7802 */ /* 0x000fe20000000f00 */
[----:B------:R-:W-:Y:S01]  /*6ba0*/  ULDC.64 UR4, c[0x4][0x70] ;  /* 0x01001c0000047ab9 */ /* 0x000fe20000000a00 */
[----:B------:R-:W-:Y:S01]  /*6bb0*/  ULDC.64 UR6, c[0x4][0x8] ;  /* 0x0100020000067ab9 */ /* 0x000fe20000000a00 */
[----:B------:R-:W-:Y:S02]  /*6bc0*/  IMAD.U32 R4, RZ, RZ, UR4 ;  /* 0x00000004ff047e24 */ /* 0x000fe4000f8e00ff */
[----:B------:R-:W-:Y:S01]  /*6bd0*/  IMAD.U32 R5, RZ, RZ, UR5 ;  /* 0x00000005ff057e24 */ /* 0x000fe2000f8e00ff */
[----:B------:R-:W0:Y:S01]  /*6be0*/  LDC.64 R14, c[0x4][R14] ;  /* 0x010000000e0e7b82 */ /* 0x000e220000000a00 */
[----:B------:R-:W-:Y:S01]  /*6bf0*/  ULDC.64 UR4, c[0x4][0x78] ;  /* 0x01001e0000047ab9 */ /* 0x000fe20000000a00 */
[----:B------:R-:W-:Y:S02]  /*6c00*/  IMAD.U32 R10, RZ, RZ, UR6 ;  /* 0x00000006ff0a7e24 */ /* 0x000fe4000f8e00ff */
[----:B------:R-:W-:-:S02]  /*6c10*/  IMAD.U32 R6, RZ, RZ, UR4 ;  /* 0x00000004ff067e24 */ /* 0x000fc4000f8e00ff */
[----:B------:R-:W-:Y:S02]  /*6c20*/  IMAD.U32 R7, RZ, RZ, UR5 ;  /* 0x00000005ff077e24 */ /* 0x000fe4000f8e00ff */
[----:B------:R-:W-:Y:S02]  /*6c30*/  IMAD.U32 R11, RZ, RZ, UR7 ;  /* 0x00000007ff0b7e24 */ /* 0x000fe4000f8e00ff */
[----:B------:R-:W-:Y:S02]  /*6c40*/  IMAD.MOV.U32 R8, RZ, RZ, 0x70 ;  /* 0x00000070ff087424 */ /* 0x000fe400078e00ff */
[----:B------:R-:W-:Y:S02]  /*6c50*/  IMAD.MOV.U32 R12, RZ, RZ, 0x1 ;  /* 0x00000001ff0c7424 */ /* 0x000fe400078e00ff */
[----:B------:R-:W-:-:S07]  /*6c60*/  IMAD.MOV.U32 R13, RZ, RZ, RZ ;  /* 0x000000ffff0d7224 */ /* 0x000fce00078e00ff */
[----:B------:R-:W-:-:S07]  /*6c70*/  LEPC R20, `(.L_x_114) ;  /* 0x000000001014794e */ /* 0x000fce0000000000 */
[----:B0----5:R-:W-:Y:S05]  /*6c80*/  CALL.ABS.NOINC R14 ;  /* 0x000000000e007343 */ /* 0x021fea0003c00000 */
.L_x_114:
        /* <DEDUP_REMOVED lines=19> */
.L_x_115:
[----:B------:R-:W0:Y:S02]  /*6dc0*/  LDC R0, c[0x0][0x28c] ;  /* 0x0000a300ff007b82 */ /* 0x000e240000000800 */
[----:B0-----:R-:W-:-:S13]  /*6dd0*/  ISETP.GE.AND P0, PT, R0, 0x1, PT ;  /* 0x000000010000780c */ /* 0x001fda0003f06270 */
[----:B------:R-:W-:Y:S05]  /*6de0*/  @!P0 BRA `(.L_x_113) ;  /* 0x0000000400e48947 */ /* 0x000fea0003800000 */
[----:B------:R-:W-:Y:S02]  /*6df0*/  IMAD.SHL.U32 R22, R22, 0x40, RZ ;  /* 0x0000004016167824 */ /* 0x000fe400078e00ff */
[----:B------:R-:W-:Y:S02]  /*6e00*/  IMAD.SHL.U32 R18, R18, 0x40, RZ ;  /* 0x0000004012127824 */ /* 0x000fe400078e00ff */
[----:B------:R-:W-:Y:S02]  /*6e10*/  IMAD.MOV.U32 R8, RZ, RZ, RZ ;  /* 0x000000ffff087224 */ /* 0x000fe400078e00ff */
[----:B------:R-:W-:Y:S02]  /*6e20*/  IMAD.U32 R6, RZ, RZ, UR61 ;  /* 0x0000003dff067e24 */ /* 0x000fe4000f8e00ff */
[----:B------:R-:W-:Y:S02]  /*6e30*/  IMAD.MOV.U32 R0, RZ, RZ, R25 ;  /* 0x000000ffff007224 */ /* 0x000fe400078e0019 */
[----:B------:R-:W-:-:S02]  /*6e40*/  IMAD.MOV.U32 R3, RZ, RZ, R26 ;  /* 0x000000ffff037224 */ /* 0x000fc400078e001a */
[C---:B------:R-:W-:Y:S02]  /*6e50*/  VIADD R10, R22.reuse, 0x8 ;  /* 0x00000008160a7836 */ /* 0x040fe40000000000 */
[C---:B------:R-:W-:Y:S02]  /*6e60*/  VIADD R11, R22.reuse, 0x10 ;  /* 0x00000010160b7836 */ /* 0x040fe40000000000 */
[C---:B------:R-:W-:Y:S02]  /*6e70*/  VIADD R12, R22.reuse, 0x18 ;  /* 0x00000018160c7836 */ /* 0x040fe40000000000 */
[C---:B------:R-:W-:Y:S02]  /*6e80*/  VIADD R13, R22.reuse, 0x20 ;  /* 0x00000020160d7836 */ /* 0x040fe40000000000 */
[C---:B------:R-:W-:Y:S02]  /*6e90*/  VIADD R14, R22.reuse, 0x28 ;  /* 0x00000028160e7836 */ /* 0x040fe40000000000 */
[----:B------:R-:W-:-:S02]  /*6ea0*/  VIADD R15, R22, 0x30 ;  /* 0x00000030160f7836 */ /* 0x000fc40000000000 */
[----:B------:R-:W-:-:S07]  /*6eb0*/  VIADD R9, R22, 0x38 ;  /* 0x0000003816097836 */ /* 0x000fce0000000000 */
.L_x_119:
[----:B------:R-:W-:Y:S01]  /*6ec0*/  IMAD R7, R3, 0x8, R30 ;  /* 0x0000000803077824 */ /* 0x000fe200078e021e */
[----:B------:R-:W-:Y:S02]  /*6ed0*/  SHF.L.U32 R4, R0, 0x1f, RZ ;  /* 0x0000001f00047819 */ /* 0x000fe400000006ff */
[----:B------:R-:W-:Y:S02]  /*6ee0*/  ISETP.NE.AND P1, PT, R24, RZ, PT ;  /* 0x000000ff1800720c */ /* 0x000fe40003f25270 */
[----:B------:R-:W0:Y:S11]  /*6ef0*/  SYNCS.PHASECHK.TRANS64.TRYWAIT P0, [R7+URZ+0x18], R4 ;  /* 0x00001804070075a7 */ /* 0x000e36000800017f */
[----:B------:R-:W1:Y:S01]  /*6f00*/  @!P1 LDC R5, c[0x0][0x500] ;  /* 0x00014000ff059b82 */ /* 0x000e620000000800 */
[----:B0-----:R-:W-:Y:S05]  /*6f10*/  @!P0 BRA `(.L_x_116) ;  /* 0x0000001000b08947 */ /* 0x001fea0003800000 */
.L_x_139:
[----:B------:R-:W-:Y:S01]  /*6f20*/  ISETP.NE.AND P0, PT, R24, RZ, PT ;  /* 0x000000ff1800720c */ /* 0x000fe20003f05270 */
[----:B------:R-:W-:-:S04]  /*6f30*/  UPRMT UR4, UR37, 0x9910, URZ ;  /* 0x0000991025047896 */ /* 0x000fc8000800003f */
[----:B------:R-:W-:-:S08]  /*6f40*/  UISETP.NE.AND UP0, UPT, UR4, 0x2, UPT ;  /* 0x000000020400788c */ /* 0x000fd0000bf05270 */
[----:B-1----:R1:W-:Y:S01]  /*6f50*/  @!P0 SYNCS.ARRIVE.TRANS64 RZ, [R7+URZ], R5 ;  /* 0x0000000507ff89a7 */ /* 0x0023e2000800003f */
[----:B------:R-:W-:-:S13]  /*6f60*/  PLOP3.LUT P0, PT, PT, PT, UP0, 0x80, 0x0 ;  /* 0x000000000000781c */ /* 0x000fda0003f0f008 */
[----:B-1----:R-:W-:Y:S05]  /*6f70*/  @P0 BRA `(.L_x_117) ;  /* 0x0000000000040947 */ /* 0x002fea0003800000 */
[----:B------:R-:W-:Y:S01]  /*6f80*/  BPT.TRAP 0x1 ;  /* 0x000000040000795c */ /* 0x000fe20000300000 */
.L_x_117:
[----:B------:R-:W-:-:S13]  /*6f90*/  LOP3.LUT P0, RZ, R28, 0x4, RZ, 0xc0, !PT ;  /* 0x000000041cff7812 */ /* 0x000fda000780c0ff */
[----:B------:R-:W-:Y:S05]  /*6fa0*/  @P0 BRA `(.L_x_118) ;  /* 0x0000000000040947 */ /* 0x000fea0003800000 */
[----:B------:R-:W-:Y:S01]  /*6fb0*/  BPT.TRAP 0x1 ;  /* 0x000000040000795c */ /* 0x000fe20000300000 */
.L_x_118:
[----:B0-----:R-:W-:Y:S01]  /*6fc0*/  IMAD R4, R3, 0x8000, R30 ;  /* 0x0000800003047824 */ /* 0x001fe200078e021e */
[----:B------:R-:W-:Y:S01]  /*6fd0*/  R2UR UR17, R7 ;  /* 0x00000000071172ca */ /* 0x000fe200000e0000 */
[----:B------:R-:W-:Y:S01]  /*6fe0*/  UIADD3 UR4, UP0, UR46, 0xf0, URZ ;  /* 0x000000f02e047890 */ /* 0x000fe2000ff1e03f */
[----:B------:R-:W-:Y:S01]  /*6ff0*/  R2UR UR19, R8 ;  /* 0x00000000081372ca */ /* 0x000fe200000e0000 */
[----:B------:R-:W-:Y:S01]  /*7000*/  UMOV UR14, 0x0 ;  /* 0x00000000000e7882 */ /* 0x000fe20000000000 */
[----:B------:R-:W-:Y:S01]  /*7010*/  R2UR UR13, R4 ;  /* 0x00000000040d72ca */ /* 0x000fe200000e0000 */
[----:B------:R-:W-:Y:S01]  /*7020*/  UIADD3.X UR5, URZ, UR47, URZ, UP0, !UPT ;  /* 0x0000002f3f057290 */ /* 0x000fe200087fe43f */
[----:B------:R-:W-:Y:S01]  /*7030*/  R2UR UR20, R19 ;  /* 0x00000000131472ca */ /* 0x000fe200000e0000 */
[----:B------:R-:W-:Y:S01]  /*7040*/  UMOV UR15, 0x10000000 ;  /* 0x10000000000f7882 */ /* 0x000fe20000000000 */
[----:B------:R-:W-:Y:S01]  /*7050*/  R2UR UR18, R22 ;  /* 0x00000000161272ca */ /* 0x000fe200000e0000 */
[----:B------:R-:W-:Y:S01]  /*7060*/  VIADD R6, R6, 0xffffffff ;  /* 0xffffffff06067836 */ /* 0x000fe20000000000 */
[----:B------:R-:W-:Y:S01]  /*7070*/  R2UR UR10, R10 ;  /* 0x000000000a0a72ca */ /* 0x000fe200000e0000 */
[----:B------:R-:W-:Y:S01]  /*7080*/  UIADD3 UR6, UP0, UR46, 0x1f0, URZ ;  /* 0x000001f02e067890 */ /* 0x000fe2000ff1e03f */
[----:B------:R-:W-:Y:S01]  /*7090*/  R2UR UR35, R18 ;  /* 0x00000000122372ca */ /* 0x000fe200000e0000 */
[----:B------:R-:W-:Y:S01]  /*70a0*/  UMOV UR9, UR17 ;  /* 0x0000001100097c82 */ /* 0x000fe20008000000 */
[----:B------:R-:W-:Y:S01]  /*70b0*/  R2UR UR21, R11 ;  /* 0x000000000b1572ca */ /* 0x000fe200000e0000 */
[----:B------:R-:W-:Y:S01]  /*70c0*/  UMOV UR11, UR19 ;  /* 0x00000013000b7c82 */ /* 0x000fe20008000000 */
[----:B------:R-:W-:Y:S01]  /*70d0*/  R2UR UR58, R12 ;  /* 0x000000000c3a72ca */ /* 0x000fe200000e0000 */
[----:B------:R-:W-:Y:S01]  /*70e0*/  UIADD3 UR16, UR13, 0x800, URZ ;  /* 0x000008000d107890 */ /* 0x000fe2000fffe03f */
[----:B------:R-:W-:Y:S01]  /*70f0*/  R2UR UR50, R13 ;  /* 0x000000000d3272ca */ /* 0x000fe200000e0000 */
[----:B------:R-:W-:Y:S01]  /*7100*/  UIADD3 UR8, UR13, 0x1800, URZ ;  /* 0x000018000d087890 */ /* 0x000fe2000fffe03f */
[----:B------:R-:W-:Y:S01]  /*7110*/  R2UR UR42, R9 ;  /* 0x00000000092a72ca */ /* 0x000fe200000e0000 */
[----:B------:R-:W-:Y:S01]  /*7120*/  UMOV UR12, UR20 ;  /* 0x00000014000c7c82 */ /* 0x000fe20008000000 */
[----:B------:R-:W-:Y:S01]  /*7130*/  UIADD3 UR32, UR13, 0x2800, URZ ;  /* 0x000028000d207890 */ /* 0x000fe2000fffe03f */
[----:B------:R-:W-:Y:S01]  /*7140*/  ISETP.GT.AND P1, PT, R6, 0x1, PT ;  /* 0x000000010600780c */ /* 0x000fe20003f24270 */
[----:B------:R-:W-:Y:S01]  /*7150*/  UMOV UR33, UR17 ;  /* 0x0000001100217c82 */ /* 0x000fe20008000000 */
[----:B------:R-:W-:Y:S01]  /*7160*/  UMOV UR34, UR19 ;  /* 0x0000001300227c82 */ /* 0x000fe20008000000 */
[----:B------:R0:W-:Y:S01]  /*7170*/  UTMALDG.3D [UR16], [UR4], desc[UR14] ;  /* 0x00000e10040075b4 */ /* 0x0001e20008011000 */
[----:B------:R-:W-:Y:S01]  /*7180*/  UMOV UR36, UR20 ;  /* 0x0000001400247c82 */ /* 0x000fe20008000000 */
[----:B------:R-:W-:Y:S01]  /*7190*/  UIADD3 UR56, UR13, 0x3800, URZ ;  /* 0x000038000d387890 */ /* 0x000fe2000fffe03f */
[----:B------:R-:W-:Y:S01]  /*71a0*/  MOV R20, UR36 ;  /* 0x0000002400147c02 */ /* 0x000fe20008000f00 */
[----:B------:R-:W-:Y:S01]  /*71b0*/  UIADD3 UR48, UR13, 0x4800, URZ ;  /* 0x000048000d307890 */ /* 0x000fe2000fffe03f */
[----:B------:R-:W-:Y:S01]  /*71c0*/  MOV R21, UR35 ;  /* 0x0000002300157c02 */ /* 0x000fe20008000f00 */
[----:B------:R-:W-:Y:S01]  /*71d0*/  UMOV UR27, UR35 ;  /* 0x00000023001b7c82 */ /* 0x000fe20008000000 */
[----:B------:R-:W-:Y:S01]  /*71e0*/  MOV R31, UR34 ;  /* 0x00000022001f7c02 */ /* 0x000fe20008000f00 */
[----:B------:R1:W-:Y:S01]  /*71f0*/  UTMALDG.3D [UR8], [UR4], desc[UR14] ;  /* 0x00000e08040075b4 */ /* 0x0003e20008011000 */
[----:B------:R-:W-:Y:S01]  /*7200*/  MOV R32, UR33 ;  /* 0x0000002100207c02 */ /* 0x000fe20008000f00 */
[----:B------:R-:W-:Y:S01]  /*7210*/  UMOV UR34, UR21 ;  /* 0x0000001500227c82 */ /* 0x000fe20008000000 */
[----:B------:R-:W-:Y:S01]  /*7220*/  UMOV UR35, UR19 ;  /* 0x0000001300237c82 */ /* 0x000fe20008000000 */
[----:B------:R-:W-:Y:S01]  /*7230*/  UMOV UR57, UR17 ;  /* 0x0000001100397c82 */ /* 0x000fe20008000000 */
[----:B------:R-:W-:Y:S01]  /*7240*/  UMOV UR59, UR19 ;  /* 0x00000013003b7c82 */ /* 0x000fe20008000000 */
[----:B------:R-:W-:Y:S01]  /*7250*/  UMOV UR60, UR20 ;  /* 0x00000014003c7c82 */ /* 0x000fe20008000000 */
[----:B------:R-:W-:Y:S01]  /*7260*/  UMOV UR49, UR17 ;  /* 0x0000001100317c82 */ /* 0x000fe20008000000 */
[----:B------:R2:W-:Y:S01]  /*7270*/  UTMALDG.3D [UR32], [UR4], desc[UR14] ;  /* 0x00000e20040075b4 */ /* 0x0005e20008011000 */
[----:B------:R-:W-:Y:S01]  /*7280*/  UMOV UR51, UR19 ;  /* 0x0000001300337c82 */ /* 0x000fe20008000000 */
[----:B------:R-:W-:Y:S01]  /*7290*/  UMOV UR52, UR20 ;  /* 0x0000001400347c82 */ /* 0x000fe20008000000 */
[----:B------:R-:W-:Y:S01]  /*72a0*/  UIADD3 UR40, UR13, 0x7800, URZ ;  /* 0x000078000d287890 */ /* 0x000fe2000fffe03f */
[----:B------:R-:W-:Y:S01]  /*72b0*/  VIADD R3, R3, 0x1 ;  /* 0x0000000103037836 */ /* 0x000fe20000000000 */
[----:B------:R-:W-:Y:S01]  /*72c0*/  UIADD3.X UR7, URZ, UR47, URZ, UP0, !UPT ;  /* 0x0000002f3f077290 */ /* 0x000fe200087fe43f */
[----:B------:R-:W-:Y:S01]  /*72d0*/  MOV R5, UR38 ;  /* 0x0000002600057c02 */ /* 0x000fe20008000f00 */
[----:B------:R-:W-:Y:S01]  /*72e0*/  UIADD3 UR26, UR19, 0x20, URZ ;  /* 0x00000020131a7890 */ /* 0x000fe2000fffe03f */
[----:B0-----:R-:W-:Y:S01]  /*72f0*/  R2UR UR18, R14 ;  /* 0x000000000e1272ca */ /* 0x001fe200000e0000 */
[----:B------:R-:W-:Y:S01]  /*7300*/  UIADD3 UR16, UR13, 0x5800, URZ ;  /* 0x000058000d107890 */ /* 0x000fe2000fffe03f */
[----:B------:R-:W-:Y:S01]  /*7310*/  UTMALDG.3D [UR56], [UR4], desc[UR14] ;  /* 0x00000e38040075b4 */ /* 0x000fe20008011000 */
[----:B------:R-:W-:Y:S01]  /*7320*/  UIADD3 UR24, UR13, 0x1a800, URZ ;  /* 0x0001a8000d187890 */ /* 0x000fe2000fffe03f */
[----:B------:R-:W-:Y:S01]  /*7330*/  ISETP.NE.AND P0, PT, R3, 0x3, PT ;  /* 0x000000030300780c */ /* 0x000fe20003f05270 */
[----:B------:R-:W-:Y:S01]  /*7340*/  UMOV UR41, UR17 ;  /* 0x0000001100297c82 */ /* 0x000fe20008000000 */
[----:B------:R-:W-:Y:S01]  /*7350*/  UMOV UR43, UR19 ;  /* 0x00000013002b7c82 */ /* 0x000fe20008000000 */
[----:B------:R-:W-:Y:S01]  /*7360*/  UMOV UR44, UR20 ;  /* 0x00000014002c7c82 */ /* 0x000fe20008000000 */
[----:B-1----:R-:W-:Y:S01]  /*7370*/  R2UR UR10, R15 ;  /* 0x000000000f0a72ca */ /* 0x002fe200000e0000 */
[----:B------:R-:W-:Y:S01]  /*7380*/  UIADD3 UR8, UR13, 0x6800, URZ ;  /* 0x000068000d087890 */ /* 0x000fe2000fffe03f */
[----:B------:R-:W-:Y:S01]  /*7390*/  UTMALDG.3D [UR48], [UR4], desc[UR14] ;  /* 0x00000e30040075b4 */ /* 0x000fe20008011000 */
[----:B------:R-:W-:Y:S01]  /*73a0*/  UMOV UR25, UR17 ;  /* 0x0000001100197c82 */ /* 0x000fe20008000000 */
[----:B------:R-:W-:Y:S01]  /*73b0*/  MOV R4, UR39 ;  /* 0x0000002700047c02 */ /* 0x000fe20008000f00 */
[----:B------:R-:W-:Y:S01]  /*73c0*/  UMOV UR28, UR20 ;  /* 0x00000014001c7c82 */ /* 0x000fe20008000000 */
[----:B------:R-:W-:Y:S01]  /*73d0*/  MOV R7, UR37 ;  /* 0x0000002500077c02 */ /* 0x000fe20008000f00 */
[----:B------:R-:W-:Y:S01]  /*73e0*/  VIADD R8, R8, 0x80 ;  /* 0x0000008008087836 */ /* 0x000fe20000000000 */
[----:B--2---:R-:W-:Y:S01]  /*73f0*/  R2UR UR36, R20 ;  /* 0x00000000142472ca */ /* 0x004fe200000e0000 */
[----:B------:R-:W-:Y:S01]  /*7400*/  UIADD3 UR32, UR13, 0x18800, URZ ;  /* 0x000188000d207890 */ /* 0x000fe2000fffe03f */
[----:B------:R-:W-:Y:S01]  /*7410*/  R2UR UR35, R21 ;  /* 0x00000000152372ca */ /* 0x000fe200000e0000 */
[----:B------:R0:W-:Y:S01]  /*7420*/  UTMALDG.3D [UR16], [UR4], desc[UR14] ;  /* 0x00000e10040075b4 */ /* 0x0001e20008011000 */
[----:B------:R-:W-:-:S02]  /*7430*/  R2UR UR34, R31 ;  /* 0x000000001f2272ca */ /* 0x000fc400000e0000 */
[----:B------:R-:W-:Y:S02]  /*7440*/  R2UR UR33, R32 ;  /* 0x00000000202172ca */ /* 0x000fe400000e0000 */
[----:B------:R-:W-:Y:S02]  /*7450*/  R2UR UR38, R5 ;  /* 0x00000000052672ca */ /* 0x000fe400000e0000 */
[----:B------:R-:W-:Y:S01]  /*7460*/  SEL R5, RZ, 0x1, P0 ;  /* 0x00000001ff057807 */ /* 0x000fe20000000000 */
[----:B------:R1:W-:Y:S01]  /*7470*/  UTMALDG.3D [UR8], [UR4], desc[UR14] ;  /* 0x00000e08040075b4 */ /* 0x0003e20008011000 */
[----:B------:R-:W-:Y:S02]  /*7480*/  R2UR UR39, R4 ;  /* 0x00000000042772ca */ /* 0x000fe400000e0000 */
[----:B------:R-:W-:Y:S02]  /*7490*/  R2UR UR37, R7 ;  /* 0x00000000072572ca */ /* 0x000fe400000e0000 */
[----:B------:R-:W-:-:S02]  /*74a0*/  LOP3.LUT R0, R0, R5, RZ, 0x3c, !PT ;  /* 0x0000000500007212 */ /* 0x000fc400078e3cff */
[----:B------:R-:W-:Y:S01]  /*74b0*/  SEL R3, R3, RZ, P0 ;  /* 0x000000ff03037207 */ /* 0x000fe20000000000 */
[----:B------:R2:W-:Y:S01]  /*74c0*/  UTMALDG.3D [UR40], [UR4], desc[UR14] ;  /* 0x00000e28040075b4 */ /* 0x0005e20008011000 */
[----:B0-----:R-:W-:Y:S01]  /*74d0*/  UIADD3 UR18, UR19, 0x40, URZ ;  /* 0x0000004013127890 */ /* 0x001fe2000fffe03f */
[----:B------:R2:W-:Y:S01]  /*74e0*/  UTMALDG.3D [UR32], [UR6], desc[UR14] ;  /* 0x00000e20060075b4 */ /* 0x0005e20008011000 */
[----:B------:R-:W-:Y:S02]  /*74f0*/  UIADD3 UR16, UR13, 0x1c800, URZ ;  /* 0x0001c8000d107890 */ /* 0x000fe4000fffe03f */
[----:B-1----:R-:W-:Y:S01]  /*7500*/  UIADD3 UR10, UR19, 0x60, URZ ;  /* 0x00000060130a7890 */ /* 0x002fe2000fffe03f */
[----:B------:R2:W-:Y:S01]  /*7510*/  UTMALDG.3D [UR24], [UR6], desc[UR14] ;  /* 0x00000e18060075b4 */ /* 0x0005e20008011000 */
[----:B------:R-:W-:Y:S01]  /*7520*/  UIADD3 UR8, UR13, 0x1e800, URZ ;  /* 0x0001e8000d087890 */ /* 0x000fe2000fffe03f */
[----:B------:R-:W-:Y:S01]  /*7530*/  UMOV UR19, UR35 ;  /* 0x0000002300137c82 */ /* 0x000fe20008000000 */
[----:B------:R-:W-:-:S03]  /*7540*/  UMOV UR11, UR35 ;  /* 0x00000023000b7c82 */ /* 0x000fc60008000000 */
[----:B------:R2:W-:Y:S04]  /*7550*/  UTMALDG.3D [UR16], [UR6], desc[UR14] ;  /* 0x00000e10060075b4 */ /* 0x0005e80008011000 */
[----:B------:R2:W-:Y:S02]  /*7560*/  UTMALDG.3D [UR8], [UR6], desc[UR14] ;  /* 0x00000e08060075b4 */ /* 0x0005e40008011000 */
[----:B--2---:R-:W-:Y:S05]  /*7570*/  @P1 BRA `(.L_x_119) ;  /* 0xfffffff800501947 */ /* 0x004fea000383ffff */
.L_x_113:
[----:B------:R-:W-:Y:S05]  /*7580*/  BSYNC B6 ;  /* 0x0000000000067941 */ /* 0x000fea0003800000 */
.L_x_112:
[----:B------:R-:W-:Y:S01]  /*7590*/  LOP3.LUT P2, RZ, R29, 0xff, RZ, 0xc0, !PT ;  /* 0x000000ff1dff7812 */ /* 0x000fe2000784c0ff */
[----:B------:R-:W-:Y:S01]  /*75a0*/  VIADD R3, R26, UR39 ;  /* 0x000000271a037c36 */ /* 0x000fe20008000000 */
[----:B------:R-:W-:Y:S01]  /*75b0*/  R2UR UR6, R23 ;  /* 0x00000000170672ca */ /* 0x000fe200000e0000 */
[----:B------:R-:W-:Y:S01]  /*75c0*/  IMAD.U32 R6, RZ, RZ, UR39 ;  /* 0x00000027ff067e24 */ /* 0x000fe2000f8e00ff */
[----:B------:R-:W-:Y:S01]  /*75d0*/  ULDC.64 UR4, c[0x0][0x650] ;  /* 0x0001940000047ab9 */ /* 0x000fe20000000a00 */
[----:B------:R-:W-:Y:S01]  /*75e0*/  UISETP.GE.U32.AND UP0, UPT, UR39, 0x3, UPT ;  /* 0x000000032700788c */ /* 0x000fe2000bf06070 */
[----:B------:R-:W-:Y:S01]  /*75f0*/  ISETP.GT.U32.AND P0, PT, R3, 0x2, PT ;  /* 0x000000020300780c */ /* 0x000fe20003f04070 */
[----:B------:R-:W-:Y:S01]  /*7600*/  BSSY B0, `(.L_x_120) ;  /* 0x000006a000007945 */ /* 0x000fe20003800000 */
[----:B------:R-:W-:Y:S01]  /*7610*/  IMAD.MOV.U32 R22, RZ, RZ, -0x1 ;  /* 0xffffffffff167424 */ /* 0x000fe200078e00ff */
[----:B------:R-:W-:Y:S01]  /*7620*/  PRMT R29, RZ, 0x7610, R29 ;  /* 0x00007610ff1d7816 */ /* 0x000fe2000000001d */
[----:B------:R-:W-:Y:S01]  /*7630*/  IMAD.MOV.U32 R18, RZ, RZ, -0x1 ;  /* 0xffffffffff127424 */ /* 0x000fe200078e00ff */
[----:B------:R-:W-:Y:S01]  /*7640*/  ISETP.LT.U32.AND P0, PT, R6, 0x3, P0 ;  /* 0x000000030600780c */ /* 0x000fe20000701070 */
[----:B------:R-:W-:Y:S01]  /*7650*/  IMAD.MOV.U32 R19, RZ, RZ, -0x1 ;  /* 0xffffffffff137424 */ /* 0x000fe200078e00ff */
[----:B------:R-:W0:Y:S01]  /*7660*/  @P2 S2R R5, SR_CgaCtaId ;  /* 0x0000000000052919 */ /* 0x000e220000008800 */
[----:B------:R-:W-:-:S02]  /*7670*/  @P2 MOV R0, 0x400 ;  /* 0x0000040000002802 */ /* 0x000fc40000000f00 */
[----:B------:R-:W-:Y:S02]  /*7680*/  PLOP3.LUT P1, PT, PT, PT, UP0, 0x80, 0x0 ;  /* 0x000000000000781c */ /* 0x000fe40003f2f008 */
[----:B0-----:R-:W-:Y:S01]  /*7690*/  @P2 LEA R0, R5, R0, 0x18 ;  /* 0x0000000005002211 */ /* 0x001fe200078ec0ff */
[----:B------:R-:W-:-:S03]  /*76a0*/  IMAD.WIDE.U32 R4, R3, -0x55555555, RZ ;  /* 0xaaaaaaab03047825 */ /* 0x000fc600078e00ff */
[----:B------:R0:W-:Y:S01]  /*76b0*/  @P2 SYNCS.ARRIVE.TRANS64.A1T0 RZ, [R0+URZ+0x68], RZ ;  /* 0x000068ff00ff29a7 */ /* 0x0001e2000810003f */
[----:B------:R-:W-:Y:S02]  /*76c0*/  IADD3 R16, P2, R16, UR54, RZ ;  /* 0x0000003610107c10 */ /* 0x000fe4000ff5e0ff */
[----:B------:R-:W-:Y:S02]  /*76d0*/  SHF.R.U32.HI R4, RZ, 0x1, R5 ;  /* 0x00000001ff047819 */ /* 0x000fe40000011605 */
[----:B------:R-:W-:Y:S02]  /*76e0*/  IADD3.X R17, R17, UR6, RZ, P2, !PT ;  /* 0x0000000611117c10 */ /* 0x000fe400097fe4ff */
[----:B0-----:R-:W-:Y:S01]  /*76f0*/  SEL R0, RZ, 0x1, !P0 ;  /* 0x00000001ff007807 */ /* 0x001fe20004000000 */
[----:B------:R-:W-:Y:S01]  /*7700*/  IMAD R26, R4, -0x3, R3 ;  /* 0xfffffffd041a7824 */ /* 0x000fe200078e0203 */
[----:B------:R-:W-:Y:S02]  /*7710*/  ISETP.GE.U32.AND P0, PT, R16, UR4, PT ;  /* 0x0000000410007c0c */ /* 0x000fe4000bf06070 */
[----:B------:R-:W-:-:S02]  /*7720*/  LOP3.LUT R25, R25, R0, RZ, 0x3c, !PT ;  /* 0x0000000019197212 */ /* 0x000fc400078e3cff */
[----:B------:R-:W-:Y:S02]  /*7730*/  ISETP.GE.U32.AND.EX P0, PT, R17, UR5, PT, P0 ;  /* 0x0000000511007c0c */ /* 0x000fe4000bf06100 */
[----:B------:R-:W-:Y:S02]  /*7740*/  @P1 LOP3.LUT R25, R25, 0x1, R4, 0x78, !PT ;  /* 0x0000000119191812 */ /* 0x000fe400078e7804 */
[----:B------:R-:W-:-:S09]  /*7750*/  PRMT R0, RZ, 0x7610, R0 ;  /* 0x00007610ff007816 */ /* 0x000fd20000000000 */
[----:B------:R-:W-:Y:S05]  /*7760*/  @P0 BRA `(.L_x_121) ;  /* 0x00000004004c0947 */ /* 0x000fea0003800000 */
[----:B------:R-:W-:Y:S01]  /*7770*/  ULDC.64 UR4, c[0x0][0x628] ;  /* 0x00018a0000047ab9 */ /* 0x000fe20000000a00 */
[----:B------:R-:W0:Y:S01]  /*7780*/  S2R R3, SR_CTAID.X ;  /* 0x0000000000037919 */ /* 0x000e220000002500 */
[----:B------:R-:W-:Y:S01]  /*7790*/  ISETP.NE.U32.AND P0, PT, RZ, UR4, PT ;  /* 0x00000004ff007c0c */ /* 0x000fe2000bf05070 */
[----:B------:R-:W-:Y:S01]  /*77a0*/  ULDC UR7, c[0x0][0x630] ;  /* 0x00018c0000077ab9 */ /* 0x000fe20000000800 */
[----:B------:R-:W-:Y:S01]  /*77b0*/  IMAD.MOV.U32 R4, RZ, RZ, R16 ;  /* 0x000000ffff047224 */ /* 0x000fe200078e0010 */
[----:B------:R-:W1:Y:S01]  /*77c0*/  S2R R0, SR_CTAID.Y ;  /* 0x0000000000007919 */ /* 0x000e620000002600 */
[----:B------:R-:W-:Y:S01]  /*77d0*/  ISETP.NE.AND.EX P0, PT, RZ, UR5, PT, P0 ;  /* 0x00000005ff007c0c */ /* 0x000fe2000bf05300 */
[----:B------:R-:W-:-:S12]  /*77e0*/  IMAD.MOV.U32 R5, RZ, RZ, R17 ;  /* 0x000000ffff057224 */ /* 0x000fd800078e0011 */
[----:B------:R-:W-:Y:S05]  /*77f0*/  @!P0 BRA `(.L_x_122) ;  /* 0x0000000000288947 */ /* 0x000fea0003800000 */
[----:B------:R-:W-:Y:S02]  /*7800*/  ULDC UR6, c[0x0][0x634] ;  /* 0x00018d0000067ab9 */ /* 0x000fe40000000800 */
[----:B------:R-:W-:-:S05]  /*7810*/  IADD3 R9, P0, R16, UR6, RZ ;  /* 0x0000000610097c10 */ /* 0x000fca000ff1e0ff */
[----:B------:R-:W-:-:S04]  /*7820*/  IMAD.X R11, RZ, RZ, R17, P0 ;  /* 0x000000ffff0b7224 */ /* 0x000fc800000e0611 */
[----:B------:R-:W-:-:S04]  /*7830*/  IMAD.WIDE.U32 R6, R11, UR4, RZ ;  /* 0x000000040b067c25 */ /* 0x000fc8000f8e00ff */
[----:B------:R-:W-:-:S04]  /*7840*/  IMAD.WIDE.U32 R6, P0, R9, UR5, R6 ;  /* 0x0000000509067c25 */ /* 0x000fc8000f800006 */
[----:B------:R-:W-:-:S04]  /*7850*/  IMAD.WIDE.U32 R8, R9, UR4, RZ ;  /* 0x0000000409087c25 */ /* 0x000fc8000f8e00ff */
[----:B------:R-:W-:Y:S01]  /*7860*/  IMAD.X R5, RZ, RZ, RZ, P0 ;  /* 0x000000ffff057224 */ /* 0x000fe200000e06ff */
[----:B------:R-:W-:Y:S01]  /*7870*/  IADD3 RZ, P0, R9, R6, RZ ;  /* 0x0000000609ff7210 */ /* 0x000fe20007f1e0ff */
[----:B------:R-:W-:-:S04]  /*7880*/  IMAD.MOV.U32 R4, RZ, RZ, R7 ;  /* 0x000000ffff047224 */ /* 0x000fc800078e0007 */
[----:B------:R-:W-:-:S08]  /*7890*/  IMAD.WIDE.U32.X R4, R11, UR5, R4, P0 ;  /* 0x000000050b047c25 */ /* 0x000fd000080e0404 */
.L_x_122:
[--C-:B------:R-:W-:Y:S01]  /*78a0*/  SHF.R.U64 R19, R4, UR7, R5.reuse ;  /* 0x0000000704137c19 */ /* 0x100fe20008001205 */
[----:B------:R-:W-:Y:S01]  /*78b0*/  ULDC.64 UR4, c[0x0][0x620] ;  /* 0x0001880000047ab9 */ /* 0x000fe20000000a00 */
[----:B------:R-:W-:Y:S01]  /*78c0*/  SHF.R.U32.HI R4, RZ, UR7, R5 ;  /* 0x00000007ff047c19 */ /* 0x000fe20008011605 */
[----:B------:R-:W-:Y:S01]  /*78d0*/  ULDC.64 UR8, c[0x0][0x640] ;  /* 0x0001900000087ab9 */ /* 0x000fe20000000a00 */
[----:B------:R-:W-:Y:S01]  /*78e0*/  IADD3 R7, P0, RZ, -R19, RZ ;  /* 0x80000013ff077210 */ /* 0x000fe20007f1e0ff */
[----:B------:R-:W2:Y:S01]  /*78f0*/  LDC R13, c[0x0][0x148] ;  /* 0x00005200ff0d7b82 */ /* 0x000ea20000000800 */
[----:B0-----:R-:W-:Y:S01]  /*7900*/  I2FP.F32.U32 R8, R3 ;  /* 0x0000000300087245 */ /* 0x001fe20000201000 */
[----:B------:R-:W-:Y:S02]  /*7910*/  ULDC UR6, c[0x0][0x608] ;  /* 0x0001820000067ab9 */ /* 0x000fe40000000800 */
[----:B------:R-:W-:Y:S01]  /*7920*/  IMAD.X R4, RZ, RZ, ~R4, P0 ;  /* 0x000000ffff047224 */ /* 0x000fe200000e0e04 */
[----:B------:R-:W-:-:S03]  /*7930*/  ISETP.NE.U32.AND P0, PT, RZ, UR8, PT ;  /* 0x00000008ff007c0c */ /* 0x000fc6000bf05070 */
[----:B------:R-:W-:Y:S01]  /*7940*/  IMAD R6, R4, UR4, RZ ;  /* 0x0000000404067c24 */ /* 0x000fe2000f8e02ff */
[----:B------:R-:W-:Y:S01]  /*7950*/  ISETP.NE.AND.EX P0, PT, RZ, UR9, PT, P0 ;  /* 0x00000009ff007c0c */ /* 0x000fe2000bf05300 */
[----:B------:R-:W-:Y:S01]  /*7960*/  IMAD.WIDE.U32 R4, R7, UR4, R16 ;  /* 0x0000000407047c25 */ /* 0x000fe2000f8e0010 */
[----:B------:R-:W-:-:S03]  /*7970*/  ULDC UR4, c[0x0][0x150] ;  /* 0x0000540000047ab9 */ /* 0x000fc60000000800 */
[----:B------:R-:W-:Y:S01]  /*7980*/  FMUL R8, R8, UR4 ;  /* 0x0000000408087c20 */ /* 0x000fe20008400000 */
[----:B------:R-:W-:Y:S01]  /*7990*/  IMAD R7, R7, UR5, R6 ;  /* 0x0000000507077c24 */ /* 0x000fe2000f8e0206 */
[----:B------:R-:W-:Y:S01]  /*79a0*/  ULDC UR4, c[0x0][0x618] ;  /* 0x0001860000047ab9 */ /* 0x000fe20000000800 */
[----:B------:R-:W0:Y:S01]  /*79b0*/  LDC R6, c[0x0][0x144] ;  /* 0x00005100ff067b82 */ /* 0x000e220000000800 */
[----:B------:R-:W-:Y:S01]  /*79c0*/  ULDC UR5, c[0x0][0x154] ;  /* 0x0000550000057ab9 */ /* 0x000fe20000000800 */
[----:B------:R-:W-:Y:S01]  /*79d0*/  IMAD.IADD R5, R5, 0x1, R7 ;  /* 0x0000000105057824 */ /* 0x000fe200078e0207 */
[----:B------:R-:W3:Y:S04]  /*79e0*/  F2I.U32.TRUNC.NTZ R8, R8 ;  /* 0x0000000800087305 */ /* 0x000ee8000020f000 */
[----:B------:R-:W-:-:S02]  /*79f0*/  SHF.R.U64 R10, R4, UR4, R5 ;  /* 0x00000004040a7c19 */ /* 0x000fc40008001205 */
[----:B-1----:R-:W-:Y:S02]  /*7a00*/  I2FP.F32.U32 R4, R0 ;  /* 0x0000000000047245 */ /* 0x002fe40000201000 */
[----:B------:R-:W-:Y:S01]  /*7a10*/  SHF.R.U32.HI R5, RZ, UR4, R5 ;  /* 0x00000004ff057c19 */ /* 0x000fe20008011605 */
[----:B------:R-:W-:Y:S02]  /*7a20*/  ULDC UR4, c[0x0][0x658] ;  /* 0x0001960000047ab9 */ /* 0x000fe40000000800 */
[----:B------:R-:W-:Y:S01]  /*7a30*/  FMUL R14, R4, UR5 ;  /* 0x00000005040e7c20 */ /* 0x000fe20008400000 */
[--C-:B------:R-:W-:Y:S02]  /*7a40*/  SHF.R.U64 R12, R10, UR6, R5.reuse ;  /* 0x000000060a0c7c19 */ /* 0x100fe40008001205 */
[----:B------:R-:W-:Y:S01]  /*7a50*/  SHF.R.U32.HI R5, RZ, UR6, R5 ;  /* 0x00000006ff057c19 */ /* 0x000fe20008011605 */
[----:B---3--:R-:W-:Y:S02]  /*7a60*/  IMAD.MOV R8, RZ, RZ, -R8 ;  /* 0x000000ffff087224 */ /* 0x008fe400078e0a08 */
[----:B------:R-:W1:Y:S01]  /*7a70*/  F2I.U32.TRUNC.NTZ R14, R14 ;  /* 0x0000000e000e7305 */ /* 0x000e62000020f000 */
[----:B------:R-:W-:-:S02]  /*7a80*/  SHF.R.U64 R11, R12, UR4, R5 ;  /* 0x000000040c0b7c19 */ /* 0x000fc40008001205 */
[----:B------:R-:W-:Y:S01]  /*7a90*/  SHF.R.U32.HI R5, RZ, UR4, R5 ;  /* 0x00000004ff057c19 */ /* 0x000fe20008011605 */
[----:B0-----:R-:W-:Y:S02]  /*7aa0*/  IMAD R3, R6, R8, R3 ;  /* 0x0000000806037224 */ /* 0x001fe400078e0203 */
[----:B------:R-:W-:Y:S01]  /*7ab0*/  IMAD.MOV.U32 R4, RZ, RZ, R11 ;  /* 0x000000ffff047224 */ /* 0x000fe200078e000b */
[----:B-12---:R-:W-:Y:S06]  /*7ac0*/  @!P0 BRA `(.L_x_123) ;  /* 0x0000000000288947 */ /* 0x006fec0003800000 */
        /* <DEDUP_REMOVED lines=10> */
.L_x_123:
[----:B------:R-:W-:Y:S01]  /*7b70*/  ISETP.NE.AND P0, PT, R2, 0x1, PT ;  /* 0x000000010200780c */ /* 0x000fe20003f05270 */
[----:B------:R-:W-:Y:S01]  /*7b80*/  ULDC UR4, c[0x0][0x648] ;  /* 0x0001920000047ab9 */ /* 0x000fe20000000800 */
[----:B------:R-:W-:Y:S01]  /*7b90*/  R2UR UR6, R27 ;  /* 0x000000001b0672ca */ /* 0x000fe200000e0000 */
[----:B------:R-:W-:Y:S01]  /*7ba0*/  IMAD.MOV R14, RZ, RZ, -R14 ;  /* 0x000000ffff0e7224 */ /* 0x000fe200078e0a0e */
[----:B------:R-:W-:Y:S01]  /*7bb0*/  SHF.R.U64 R5, R4, UR4, R5 ;  /* 0x0000000404057c19 */ /* 0x000fe20008001205 */
[----:B------:R-:W-:Y:S01]  /*7bc0*/  ULDC UR4, c[0x0][0x638] ;  /* 0x00018e0000047ab9 */ /* 0x000fe20000000800 */
[----:B------:R-:W-:Y:S01]  /*7bd0*/  LOP3.LUT R12, R12, UR53, RZ, 0xc0, !PT ;  /* 0x000000350c0c7c12 */ /* 0x000fe2000f8ec0ff */
[----:B------:R-:W-:-:S04]  /*7be0*/  ULDC UR5, c[0x0][0x610] ;  /* 0x0001840000057ab9 */ /* 0x000fc80000000800 */
[----:B------:R-:W-:Y:S02]  /*7bf0*/  IMAD R12, R5, UR45, R12 ;  /* 0x0000002d050c7c24 */ /* 0x000fe4000f8e020c */
[----:B------:R-:W-:Y:S02]  /*7c00*/  @P0 IMAD R3, R13, R14, R0 ;  /* 0x0000000e0d030224 */ /* 0x000fe400078e0200 */
[----:B------:R-:W-:Y:S01]  /*7c10*/  IMAD.MOV R0, RZ, RZ, -R5 ;  /* 0x000000ffff007224 */ /* 0x000fe200078e0a05 */
[----:B------:R-:W-:Y:S01]  /*7c20*/  LOP3.LUT R22, R10, UR6, RZ, 0xc0, !PT ;  /* 0x000000060a167c12 */ /* 0x000fe2000f8ec0ff */
[----:B------:R-:W-:Y:S02]  /*7c30*/  IMAD R3, R12, UR5, R3 ;  /* 0x000000050c037c24 */ /* 0x000fe4000f8e0203 */
[----:B------:R-:W-:Y:S01]  /*7c40*/  IMAD R11, R0, UR4, R11 ;  /* 0x00000004000b7c24 */ /* 0x000fe2000f8e020b */
[----:B------:R-:W-:Y:S01]  /*7c50*/  ULDC UR4, c[0x0][0x600] ;  /* 0x0001800000047ab9 */ /* 0x000fe20000000800 */
[----:B------:R-:W-:-:S02]  /*7c60*/  IMAD.MOV.U32 R0, RZ, RZ, 0x1 ;  /* 0x00000001ff007424 */ /* 0x000fc400078e00ff */
[----:B------:R-:W-:-:S05]  /*7c70*/  IMAD R22, R11, UR4, R22 ;  /* 0x000000040b167c24 */ /* 0x000fca000f8e0216 */
[----:B------:R-:W-:Y:S02]  /*7c80*/  SEL R18, R22, R3, !P0 ;  /* 0x0000000316127207 */ /* 0x000fe40004000000 */
[----:B------:R-:W-:-:S07]  /*7c90*/  SEL R22, R3, R22, !P0 ;  /* 0x0000001603167207 */ /* 0x000fce0004000000 */
.L_x_121:
[----:B------:R-:W-:Y:S05]  /*7ca0*/  BSYNC B0 ;  /* 0x0000000000007941 */ /* 0x000fea0003800000 */
.L_x_120:
[----:B------:R-:W-:-:S13]  /*7cb0*/  LOP3.LUT P0, RZ, R0, 0xff, RZ, 0xc0, !PT ;  /* 0x000000ff00ff7812 */ /* 0x000fda000780c0ff */
[----:B------:R-:W-:Y:S05]  /*7cc0*/  @P0 BRA `(.L_x_124) ;  /* 0xffffffec00840947 */ /* 0x000fea000383ffff */
[----:B------:R-:W-:Y:S05]  /*7cd0*/  BSYNC B7 ;  /* 0x0000000000077941 */ /* 0x000fea0003800000 */
.L_x_110:
[----:B------:R-:W-:-:S03]  /*7ce0*/  UMOV UR4, 0xffffffff ;  /* 0xffffffff00047882 */ /* 0x000fc60000000000 */
[----:B------:R-:W-:Y:S05]  /*7cf0*/  BRA.DIV UR4, `(.L_x_125) ;  /* 0x00000006044c7947 */ /* 0x000fea000b800000 */
[----:B------:R-:W-:-:S13]  /*7d00*/  ELECT P6, URZ, PT ;  /* 0x00000000003f782f */ /* 0x000fda00038c0000 */
.L_x_142:
[----:B------:R-:W-:Y:S04]  /*7d10*/  BSSY B0, `(.L_x_126) ;  /* 0x0000023000007945 */ /* 0x000fe80003800000 */
[----:B------:R-:W-:Y:S05]  /*7d20*/  @!P6 BRA `(.L_x_127) ;  /* 0x000000000084e947 */ /* 0x000fea0003800000 */
[----:B------:R-:W-:-:S04]  /*7d30*/  ULOP3.LUT UR4, UR38, 0x2, URZ, 0xfc, !UPT ;  /* 0x0000000226047892 */ /* 0x000fc8000f8efc3f */
[----:B------:R-:W-:-:S06]  /*7d40*/  UISETP.NE.AND UP0, UPT, UR4, 0x3, UPT ;  /* 0x000000030400788c */ /* 0x000fcc000bf05270 */
[----:B------:R-:W-:-:S13]  /*7d50*/  PLOP3.LUT P0, PT, PT, PT, UP0, 0x80, 0x0 ;  /* 0x000000000000781c */ /* 0x000fda0003f0f008 */
[----:B------:R-:W-:Y:S05]  /*7d60*/  @!P0 BRA `(.L_x_128) ;  /* 0x0000000000048947 */ /* 0x000fea0003800000 */
[----:B------:R-:W-:Y:S01]  /*7d70*/  BPT.TRAP 0x1 ;  /* 0x000000040000795c */ /* 0x000fe20000300000 */
.L_x_128:
[----:B------:R-:W0:Y:S01]  /*7d80*/  S2R R3, SR_CgaCtaId ;  /* 0x0000000000037919 */ /* 0x000e220000008800 */
[----:B------:R-:W-:Y:S02]  /*7d90*/  MOV R0, 0x400 ;  /* 0x0000040000007802 */ /* 0x000fe40000000f00 */
[----:B------:R-:W-:Y:S02]  /*7da0*/  SHF.L.U32 R2, R25, 0x1f, RZ ;  /* 0x0000001f19027819 */ /* 0x000fe400000006ff */
[----:B0-----:R-:W-:-:S05]  /*7db0*/  LEA R3, R3, R0, 0x18 ;  /* 0x0000000003037211 */ /* 0x001fca00078ec0ff */
[----:B------:R-:W-:-:S04]  /*7dc0*/  VIADD R3, R3, 0x18 ;  /* 0x0000001803037836 */ /* 0x000fc80000000000 */
[C---:B------:R-:W-:Y:S02]  /*7dd0*/  IMAD R5, R26.reuse, 0x8, R3 ;  /* 0x000000081a057824 */ /* 0x040fe400078e0203 */
[----:B------:R-:W-:Y:S02]  /*7de0*/  VIADD R26, R26, 0x1 ;  /* 0x000000011a1a7836 */ /* 0x000fe40000000000 */
[----:B------:R-:W0:Y:S03]  /*7df0*/  SYNCS.PHASECHK.TRANS64.TRYWAIT P0, [R5+URZ], R2 ;  /* 0x00000002050075a7 */ /* 0x000e26000800017f */
[----:B------:R-:W-:-:S04]  /*7e00*/  ISETP.NE.AND P1, PT, R26, 0x3, PT ;  /* 0x000000031a00780c */ /* 0x000fc80003f25270 */
[----:B------:R-:W-:Y:S02]  /*7e10*/  SEL R0, RZ, 0x1, P1 ;  /* 0x00000001ff007807 */ /* 0x000fe40000800000 */
[----:B------:R-:W-:Y:S02]  /*7e20*/  SEL R26, R26, RZ, P1 ;  /* 0x000000ff1a1a7207 */ /* 0x000fe40000800000 */
[----:B------:R-:W-:-:S03]  /*7e30*/  LOP3.LUT R25, R25, R0, RZ, 0x3c, !PT ;  /* 0x0000000019197212 */ /* 0x000fc600078e3cff */
[----:B------:R-:W-:Y:S01]  /*7e40*/  IMAD R7, R26, 0x8, R3 ;  /* 0x000000081a077824 */ /* 0x000fe200078e0203 */
[----:B------:R-:W-:Y:S01]  /*7e50*/  SHF.L.U32 R4, R25, 0x1f, RZ ;  /* 0x0000001f19047819 */ /* 0x000fe200000006ff */
[----:B0-----:R-:W-:Y:S06]  /*7e60*/  @!P0 BRA `(.L_x_129) ;  /* 0x0000000400108947 */ /* 0x001fec0003800000 */
.L_x_143:
[----:B------:R-:W1:Y:S01]  /*7e70*/  SYNCS.PHASECHK.TRANS64.TRYWAIT P0, [R7+URZ], R4 ;  /* 0x00000004070075a7 */ /* 0x000e62000800017f */
[----:B------:R-:W-:-:S05]  /*7e80*/  VIADD R0, R26, 0x1 ;  /* 0x000000011a007836 */ /* 0x000fca0000000000 */
[----:B------:R-:W-:-:S04]  /*7e90*/  ISETP.NE.AND P1, PT, R0, 0x3, PT ;  /* 0x000000030000780c */ /* 0x000fc80003f25270 */
[----:B0-----:R-:W-:Y:S02]  /*7ea0*/  SEL R2, RZ, 0x1, P1 ;  /* 0x00000001ff027807 */ /* 0x001fe40000800000 */
[----:B------:R-:W-:Y:S02]  /*7eb0*/  SEL R0, R0, RZ, P1 ;  /* 0x000000ff00007207 */ /* 0x000fe40000800000 */
[----:B------:R-:W-:Y:S01]  /*7ec0*/  LOP3.LUT R2, R25, R2, RZ, 0x3c, !PT ;  /* 0x0000000219027212 */ /* 0x000fe200078e3cff */
[----:B-1----:R-:W-:Y:S06]  /*7ed0*/  @!P0 BRA `(.L_x_130) ;  /* 0x0000000400088947 */ /* 0x002fec0003800000 */
.L_x_144:
[----:B------:R-:W-:Y:S01]  /*7ee0*/  IMAD R3, R0, 0x8, R3 ;  /* 0x0000000800037824 */ /* 0x000fe200078e0203 */
[----:B------:R-:W-:-:S07]  /*7ef0*/  SHF.L.U32 R0, R2, 0x1f, RZ ;  /* 0x0000001f02007819 */ /* 0x000fce00000006ff */
.L_x_131:
[----:B-1----:R1:W2:Y:S02]  /*7f00*/  SYNCS.PHASECHK.TRANS64.TRYWAIT P0, [R3+URZ], R0 ;  /* 0x00000000030075a7 */ /* 0x0022a4000800017f */
[----:B--2---:R-:W-:Y:S05]  /*7f10*/  @!P0 NANOSLEEP.SYNCS 0x989680 ;  /* 0x009896800000895d */ /* 0x004fea0003900000 */
[----:B------:R-:W2:Y:S02]  /*7f20*/  @!P0 SYNCS.PHASECHK.TRANS64 P0, [R3+URZ], R0 ;  /* 0x00000000030085a7 */ /* 0x000ea4000800007f */
[----:B--2---:R-:W-:Y:S05]  /*7f30*/  @!P0 BRA `(.L_x_131) ;  /* 0xfffffffc00f08947 */ /* 0x004fea000383ffff */
.L_x_127:
[----:B------:R-:W-:Y:S05]  /*7f40*/  BSYNC B0 ;  /* 0x0000000000007941 */ /* 0x000fea0003800000 */
.L_x_126:
[----:B------:R-:W-:Y:S05]  /*7f50*/  EXIT ;  /* 0x000000000000794d */ /* 0x000fea0003800000 */
.L_x_15:
[----:B0-----:R0:W1:Y:S02]  /*7f60*/  SYNCS.PHASECHK.TRANS64.TRYWAIT P0, [R69+URZ+-0x8], R0 ;  /* 0xfffff800450075a7 */ /* 0x001064000800017f */
[----:B-1----:R-:W-:Y:S05]  /*7f70*/  @!P0 NANOSLEEP.SYNCS 0x989680 ;  /* 0x009896800000895d */ /* 0x002fea0003900000 */
[----:B------:R-:W1:Y:S02]  /*7f80*/  @!P0 SYNCS.PHASECHK.TRANS64 P0, [R69+URZ+-0x8], R0 ;  /* 0xfffff800450085a7 */ /* 0x000e64000800007f */
[----:B-1----:R-:W-:Y:S05]  /*7f90*/  @!P0 BRA `(.L_x_15) ;  /* 0xfffffffc00f08947 */ /* 0x002fea000383ffff */
[----:B------:R-:W-:Y:S05]  /*7fa0*/  BRA `(.L_x_132) ;  /* 0xffffff9400907947 */ /* 0x000fea000383ffff */
.L_x_19:
[----:B------:R-:W-:Y:S01]  /*7fb0*/  CS2R R12, SRZ ;  /* 0x00000000000c7805 */ /* 0x000fe2000001ff00 */
[----:B------:R-:W-:Y:S02]  /*7fc0*/  IMAD.MOV.U32 R11, RZ, RZ, 0x1f ;  /* 0x0000001fff0b7424 */ /* 0x000fe400078e00ff */
[----:B------:R-:W-:-:S07]  /*7fd0*/  IMAD.MOV.U32 R15, RZ, RZ, -0x1 ;  /* 0xffffffffff0f7424 */ /* 0x000fce00078e00ff */
[----:B-----5:R-:W-:Y:S05]  /*7fe0*/  WARPSYNC.COLLECTIVE R15, `(.L_x_133) ;  /* 0x000000000f087348 */ /* 0x020fea0003c00000 */
[----:B------:R0:W1:Y:S02]  /*7ff0*/  SHFL.IDX P6, R14, R13, R12, R11 ;  /* 0x0000000c0d0e7389 */ /* 0x00006400000c000b */
[----:B01---5:R-:W-:Y:S01]  /*8000*/  ENDCOLLECTIVE ;  /* 0x000000000000791b */ /* 0x023fe20003800000 */
.L_x_133:
[----:B------:R-:W-:Y:S05]  /*8010*/  BRA `(.L_x_134) ;  /* 0xffffff9800607947 */ /* 0x000fea000383ffff */
.L_x_23:
[----:B-1----:R1:W2:Y:S02]  /*8020*/  SYNCS.PHASECHK.TRANS64.TRYWAIT P1, [R3+URZ], R0 ;  /* 0x00000000030075a7 */ /* 0x0022a4000802017f */
[----:B--2---:R-:W-:Y:S05]  /*8030*/  @!P1 NANOSLEEP.SYNCS 0x989680 ;  /* 0x009896800000995d */ /* 0x004fea0003900000 */
[----:B------:R-:W2:Y:S02]  /*8040*/  @!P1 SYNCS.PHASECHK.TRANS64 P1, [R3+URZ], R0 ;  /* 0x00000000030095a7 */ /* 0x000ea4000802007f */
[----:B--2---:R-:W-:Y:S05]  /*8050*/  @!P1 BRA `(.L_x_23) ;  /* 0xfffffffc00f09947 */ /* 0x004fea000383ffff */
[----:B------:R-:W-:Y:S05]  /*8060*/  BRA `(.L_x_22) ;  /* 0xffffff98007c7947 */ /* 0x000fea000383ffff */
.L_x_28:
[----:B0-----:R0:W1:Y:S02]  /*8070*/  SYNCS.PHASECHK.TRANS64.TRYWAIT P1, [R3+URZ], R6 ;  /* 0x00000006030075a7 */ /* 0x001064000802017f */
[----:B-1----:R-:W-:Y:S05]  /*8080*/  @!P1 NANOSLEEP.SYNCS 0x989680 ;  /* 0x009896800000995d */ /* 0x002fea0003900000 */
[----:B------:R-:W1:Y:S02]  /*8090*/  @!P1 SYNCS.PHASECHK.TRANS64 P1, [R3+URZ], R6 ;  /* 0x00000006030095a7 */ /* 0x000e64000802007f */
[----:B-1----:R-:W-:Y:S05]  /*80a0*/  @!P1 BRA `(.L_x_28) ;  /* 0xfffffffc00f09947 */ /* 0x002fea000383ffff */
[----:B------:R-:W-:Y:S05]  /*80b0*/  BRA `(.L_x_27) ;  /* 0xffffffa400447947 */ /* 0x000fea000383ffff */
.L_x_36:
[----:B------:R0:W0:Y:S02]  /*80c0*/  SYNCS.PHASECHK.TRANS64.TRYWAIT P1, [R6+URZ], R9 ;  /* 0x00000009060075a7 */ /* 0x000024000802017f */
[----:B0-----:R-:W-:Y:S05]  /*80d0*/  @!P1 NANOSLEEP.SYNCS 0x989680 ;  /* 0x009896800000995d */ /* 0x001fea0003900000 */
[----:B------:R-:W0:Y:S02]  /*80e0*/  @!P1 SYNCS.PHASECHK.TRANS64 P1, [R6+URZ], R9 ;  /* 0x00000009060095a7 */ /* 0x000e24000802007f */
[----:B0-----:R-:W-:Y:S05]  /*80f0*/  @!P1 BRA `(.L_x_36) ;  /* 0xfffffffc00f09947 */ /* 0x001fea000383ffff */
[----:B------:R-:W-:Y:S05]  /*8100*/  BRA `(.L_x_35) ;  /* 0xffffffb000287947 */ /* 0x000fea000383ffff */
.L_x_42:
[----:B0-----:R0:W3:Y:S02]  /*8110*/  SYNCS.PHASECHK.TRANS64.TRYWAIT P0, [R69+URZ+0x8], R0 ;  /* 0x00000800450075a7 */ /* 0x0010e4000800017f */
[----:B---3--:R-:W-:Y:S05]  /*8120*/  @!P0 NANOSLEEP.SYNCS 0x989680 ;  /* 0x009896800000895d */ /* 0x008fea0003900000 */
[----:B------:R-:W3:Y:S02]  /*8130*/  @!P0 SYNCS.PHASECHK.TRANS64 P0, [R69+URZ+0x8], R0 ;  /* 0x00000800450085a7 */ /* 0x000ee4000800007f */
[----:B---3--:R-:W-:Y:S05]  /*8140*/  @!P0 BRA `(.L_x_42) ;  /* 0xfffffffc00f08947 */ /* 0x008fea000383ffff */
[----:B------:R-:W-:Y:S05]  /*8150*/  BRA `(.L_x_135) ;  /* 0xffffffbc00b07947 */ /* 0x000fea000383ffff */
.L_x_111:
[----:B------:R-:W-:Y:S01]  /*8160*/  BSSY B0, `(.L_x_136) ;  /* 0x0000006000007945 */ /* 0x000fe20003800000 */
[----:B------:R-:W-:-:S07]  /*8170*/  IMAD.MOV.U32 R15, RZ, RZ, -0x1 ;  /* 0xffffffffff0f7424 */ /* 0x000fce00078e00ff */
[----:B-----5:R-:W-:Y:S05]  /*8180*/  WARPSYNC.COLLECTIVE R15, `(.L_x_137) ;  /* 0x000000000f0c7348 */ /* 0x020fea0003c00000 */
[----:B------:R-:W-:Y:S02]  /*8190*/  ELECT P6, UR62, PT ;  /* 0x00000000003e782f */ /* 0x000fe400038c0000 */
[----:B------:R-:W-:Y:S01]  /*81a0*/  MOV R14, UR62 ;  /* 0x0000003e000e7c02 */ /* 0x000fe20008000f00 */
[----:B-----5:R-:W-:Y:S10]  /*81b0*/  ENDCOLLECTIVE ;  /* 0x000000000000791b */ /* 0x020ff40003800000 */
.L_x_137:
[----:B------:R-:W-:Y:S05]  /*81c0*/  BSYNC B0 ;  /* 0x0000000000007941 */ /* 0x000fea0003800000 */
.L_x_136:
[----:B------:R-:W-:Y:S05]  /*81d0*/  BRA `(.L_x_138) ;  /* 0xffffffe8004c7947 */ /* 0x000fea000383ffff */
.L_x_116:
[----:B0-----:R0:W2:Y:S02]  /*81e0*/  SYNCS.PHASECHK.TRANS64.TRYWAIT P0, [R7+URZ+0x18], R4 ;  /* 0x00001804070075a7 */ /* 0x0010a4000800017f */
[----:B--2---:R-:W-:Y:S05]  /*81f0*/  @!P0 NANOSLEEP.SYNCS 0x989680 ;  /* 0x009896800000895d */ /* 0x004fea0003900000 */
[----:B------:R-:W2:Y:S02]  /*8200*/  @!P0 SYNCS.PHASECHK.TRANS64 P0, [R7+URZ+0x18], R4 ;  /* 0x00001804070085a7 */ /* 0x000ea4000800007f */
[----:B--2---:R-:W-:Y:S05]  /*8210*/  @!P0 BRA `(.L_x_116) ;  /* 0xfffffffc00f08947 */ /* 0x004fea000383ffff */
[----:B------:R-:W-:Y:S05]  /*8220*/  BRA `(.L_x_139) ;  /* 0xffffffec003c7947 */ /* 0x000fea000383ffff */
.L_x_125:
[----:B------:R-:W-:Y:S01]  /*8230*/  BSSY B0, `(.L_x_140) ;  /* 0x0000006000007945 */ /* 0x000fe20003800000 */
[----:B------:R-:W-:-:S07]  /*8240*/  IMAD.MOV.U32 R15, RZ, RZ, -0x1 ;  /* 0xffffffffff0f7424 */ /* 0x000fce00078e00ff */
[----:B-----5:R-:W-:Y:S05]  /*8250*/  WARPSYNC.COLLECTIVE R15, `(.L_x_141) ;  /* 0x000000000f0c7348 */ /* 0x020fea0003c00000 */
[----:B------:R-:W-:Y:S02]  /*8260*/  ELECT P6, UR62, PT ;  /* 0x00000000003e782f */ /* 0x000fe400038c0000 */
[----:B------:R-:W-:Y:S01]  /*8270*/  MOV R14, UR62 ;  /* 0x0000003e000e7c02 */ /* 0x000fe20008000f00 */
[----:B-----5:R-:W-:Y:S10]  /*8280*/  ENDCOLLECTIVE ;  /* 0x000000000000791b */ /* 0x020ff40003800000 */
.L_x_141:
[----:B------:R-:W-:Y:S05]  /*8290*/  BSYNC B0 ;  /* 0x0000000000007941 */ /* 0x000fea0003800000 */
.L_x_140:
[----:B------:R-:W-:Y:S05]  /*82a0*/  BRA `(.L_x_142) ;  /* 0xfffffff800987947 */ /* 0x000fea000383ffff */
.L_x_129:
[----:B0-----:R0:W1:Y:S02]  /*82b0*/  SYNCS.PHASECHK.TRANS64.TRYWAIT P0, [R5+URZ], R2 ;  /* 0x00000002050075a7 */ /* 0x001064000800017f */
[----:B-1----:R-:W-:Y:S05]  /*82c0*/  @!P0 NANOSLEEP.SYNCS 0x989680 ;  /* 0x009896800000895d */ /* 0x002fea0003900000 */
[----:B------:R-:W1:Y:S02]  /*82d0*/  @!P0 SYNCS.PHASECHK.TRANS64 P0, [R5+URZ], R2 ;  /* 0x00000002050085a7 */ /* 0x000e64000800007f */
[----:B-1----:R-:W-:Y:S05]  /*82e0*/  @!P0 BRA `(.L_x_129) ;  /* 0xfffffffc00f08947 */ /* 0x002fea000383ffff */
[----:B------:R-:W-:Y:S05]  /*82f0*/  BRA `(.L_x_143) ;  /* 0xfffffff800dc7947 */ /* 0x000fea000383ffff */
.L_x_130:
[----:B0-----:R0:W1:Y:S02]  /*8300*/  SYNCS.PHASECHK.TRANS64.TRYWAIT P0, [R7+URZ], R4 ;  /* 0x00000004070075a7 */ /* 0x001064000800017f */
[----:B-1----:R-:W-:Y:S05]  /*8310*/  @!P0 NANOSLEEP.SYNCS 0x989680 ;  /* 0x009896800000895d */ /* 0x002fea0003900000 */
[----:B------:R-:W1:Y:S02]  /*8320*/  @!P0 SYNCS.PHASECHK.TRANS64 P0, [R7+URZ], R4 ;  /* 0x00000004070085a7 */ /* 0x000e64000800007f */
[----:B-1----:R-:W-:Y:S05]  /*8330*/  @!P0 BRA `(.L_x_130) ;  /* 0xfffffffc00f08947 */ /* 0x002fea000383ffff */
[----:B------:R-:W-:Y:S05]  /*8340*/  BRA `(.L_x_144) ;  /* 0xfffffff800e47947 */ /* 0x000fea000383ffff */
.L_x_145:
[----:B------:R-:W-:-:S00]  /*8350*/  BRA `(.L_x_145) ;  /* 0xfffffffc00fc7947 */ /* 0x000fc0000383ffff */
[----:B------:R-:W-:-:S00]  /*8360*/  NOP ;  /* 0x0000000000007918 */ /* 0x000fc00000000000 */
        /* <DEDUP_REMOVED lines=9> */
.L_x_146:


//--------------------- .nv.global.init           --------------------------
	.section	.nv.global.init,"aw",@progbits
.nv.global.init:
	.type		$str$24,@object
	.size		$str$24,($str$25 - $str$24)
$str$24:
        /*0000*/ 	.byte	0x28, 0x61, 0x64, 0x64, 0x72, 0x65, 0x73, 0x73, 0x20, 0x26, 0x20, 0x6d, 0x61, 0x73, 0x6b, 0x29
        /*0010*/ 	.byte	0x20, 0x3d, 0x3d, 0x20, 0x30, 0x00
	.type		$str$25,@object
	.size		$str$25,(__unnamed_1 - $str$25)
$str$25:
        /*0016*/ 	.byte	0x2f, 0x74, 0x6d, 0x70, 0x2f, 0x63, 0x75, 0x74, 0x6c, 0x61, 0x73, 0x73, 0x5f, 0x73, 0x77, 0x65
        /*0026*/ 	.byte	0x65, 0x70, 0x5f, 0x73, 0x72, 0x63, 0x2f, 0x69, 0x6e, 0x63, 0x6c, 0x75, 0x64, 0x65, 0x2f, 0x63
        /*0036*/ 	.byte	0x75, 0x74, 0x65, 0x2f, 0x70, 0x6f, 0x69, 0x6e, 0x74, 0x65, 0x72, 0x5f, 0x66, 0x6c, 0x61, 0x67
        /*0046*/ 	.byte	0x67, 0x65, 0x64, 0x2e, 0x68, 0x70, 0x70, 0x00
	.type		__unnamed_1,@object
	.size		__unnamed_1,(__unnamed_2 - __unnamed_1)
__unnamed_1:
        /*004e*/ 	.byte	0x61, 0x75, 0x74, 0x6f, 0x20, 0x63, 0x75, 0x74, 0x65, 0x3a, 0x3a, 0x61, 0x73, 0x5f, 0x70, 0x6f
        /* <DEDUP_REMOVED lines=27> */
        /*020e*/ 	.byte	0x3c, 0x38, 0x31, 0x39, 0x32, 0x3e, 0x3e, 0x3e, 0x3e, 0x3e, 0x20, 0x26, 0x5d, 0x00
	.type		__unnamed_2,@object
	.size		__unnamed_2,(.L_1 - __unnamed_2)
__unnamed_2:
        /* <DEDUP_REMOVED lines=29> */
.L_1:


//--------------------- .nv.shared._ZN7cutlass13device_kernelINS_4gemm6kernel13GemmUniversalIN4cute5tupleIJiiiiEEENS1_10collective13CollectiveMmaINS1_39MainloopSm90TmaGmmaRmemAWarpSpecializedILi3ENS5_IJNS4_1CILi1EEESB_SB_EEENS1_32KernelTmaWarpSpecializedPingpongEEENS5_IJNSA_ILi64EEESF_NSA_ILi128EEEEEENS_10tfloat32_tENS5_IJSB_llEEESI_NS5_IJlSB_lEEENS4_8TiledMMAINS4_8MMA_AtomIJNS4_4SM904GMMA29MMA_64x64x8_F32TF32TF32_RS_TNILNSO_7ScaleInE1ELSQ_1EEEEEENS4_6LayoutISC_NS5_IJNSA_ILi0EEESU_SU_EEEEENS5_IJNS4_10UnderscoreESX_SX_EEEEENS4_13SM90_TMA_LOADENS4_14ComposedLayoutINS4_7SwizzleILi1ELi4ELi3EEENS4_18smem_ptr_flag_bitsILi32EEENST_INS5_IJNSA_ILi8EEES16_EEENS5_IJSB_S16_EEEEEEENS4_9Copy_AtomIJNS4_39AutoVectorizingCopyWithAssumedAlignmentILi128EEESI_EEENS4_8identityES10_NS11_INS12_ILi3ELi4ELi3EEES15_NST_INS5_IJS16_NSA_ILi32EEEEEENS5_IJS1H_SB_EEEEEEEvS1F_EENS_8epilogue10collective6detail29Sm90TmaWarpSpecializedAdapterINS1O_15DefaultEpilogueISI_SK_SK_NS1N_6thread17LinearCombinationISI_Li1EffLNS1S_9ScaleType4KindE0ELNS_15FloatRoundStyleE2ESI_EENS1_15EpilogueDefaultEEEEEvvEEEEvNT_6ParamsE --------------------------
	.section	.nv.shared._ZN7cutlass13device_kernelINS_4gemm6kernel13GemmUniversalIN4cute5tupleIJiiiiEEENS1_10collective13CollectiveMmaINS1_39MainloopSm90TmaGmmaRmemAWarpSpecializedILi3ENS5_IJNS4_1CILi1EEESB_SB_EEENS1_32KernelTmaWarpSpecializedPingpongEEENS5_IJNSA_ILi64EEESF_NSA_ILi128EEEEEENS_10tfloat32_tENS5_IJSB_llEEESI_NS5_IJlSB_lEEENS4_8TiledMMAINS4_8MMA_AtomIJNS4_4SM904GMMA29MMA_64x64x8_F32TF32TF32_RS_TNILNSO_7ScaleInE1ELSQ_1EEEEEENS4_6LayoutISC_NS5_IJNSA_ILi0EEESU_SU_EEEEENS5_IJNS4_10UnderscoreESX_SX_EEEEENS4_13SM90_TMA_LOADENS4_14ComposedLayoutINS4_7SwizzleILi1ELi4ELi3EEENS4_18smem_ptr_flag_bitsILi32EEENST_INS5_IJNSA_ILi8EEES16_EEENS5_IJSB_S16_EEEEEEENS4_9Copy_AtomIJNS4_39AutoVectorizingCopyWithAssumedAlignmentILi128EEESI_EEENS4_8identityES10_NS11_INS12_ILi3ELi4ELi3EEES15_NST_INS5_IJS16_NSA_ILi32EEEEEENS5_IJS1H_SB_EEEEEEEvS1F_EENS_8epilogue10collective6detail29Sm90TmaWarpSpecializedAdapterINS1O_15DefaultEpilogueISI_SK_SK_NS1N_6thread17LinearCombinationISI_Li1EffLNS1S_9ScaleType4KindE0ELNS_15FloatRoundStyleE2ESI_EENS1_15EpilogueDefaultEEEEEvvEEEEvNT_6ParamsE,"aw",@nobits
	.sectionflags	@""
	.align	16
	.zero		1024


//--------------------- .nv.shared.reserved.0     --------------------------
	.section	.nv.shared.reserved.0,"aw",@nobits
	.weak		__nv_reservedSMEM_offset_0_alias
	.size		__nv_reservedSMEM_offset_0_alias, 0, 0
	.other		__nv_reservedSMEM_offset_0_alias,@"STO_CUDA_RESERVED_SHARED STV_DEFAULT"
__nv_reservedSMEM_offset_0_alias:
	.zero		0


//--------------------- .nv.global                --------------------------
	.section	.nv.global,"aw",@nobits
.nv.global:
	.type		_ZN40_INTERNAL_03119f83_4_k_cu_3ee712b3_273864cute1_E,@object
	.size		_ZN40_INTERNAL_03119f83_4_k_cu_3ee712b3_273864cute1_E,(_ZN40_INTERNAL_03119f83_4_k_cu_3ee712b3_273864cuda3std3__45__cpo6cbeginE - _ZN40_INTERNAL_03119f83_4_k_cu_3ee712b3_273864cute1_E)
_ZN40_INTERNAL_03119f83_4_k_cu_3ee712b3_273864cute1_E:
	.zero		1
	.type		_ZN40_INTERNAL_03119f83_4_k_cu_3ee712b3_273864cuda3std3__45__cpo6cbeginE,@object
	.size		_ZN40_INTERNAL_03119f83_4_k_cu_3ee712b3_273864cuda3std3__45__cpo6cbeginE,(_ZN40_INTERNAL_03119f83_4_k_cu_3ee712b3_273864cuda3std3__48in_placeE - _ZN40_INTERNAL_03119f83_4_k_cu_3ee712b3_273864cuda3std3__45__cpo6cbeginE)
_ZN40_INTERNAL_03119f83_4_k_cu_3ee712b3_273864cuda3std3__45__cpo6cbeginE:
	.zero		1
	.type		_ZN40_INTERNAL_03119f83_4_k_cu_3ee712b3_273864cuda3std3__48in_placeE,@object
	.size		_ZN40_INTERNAL_03119f83_4_k_cu_3ee712b3_273864cuda3std3__48in_placeE,(_ZN40_INTERNAL_03119f83_4_k_cu_3ee712b3_273864cuda3std6ranges3__45__cpo9iter_moveE - _ZN40_INTERNAL_03119f83_4_k_cu_3ee712b3_273864cuda3std3__48in_placeE)
_ZN40_INTERNAL_03119f83_4_k_cu_3ee712b3_273864cuda3std3__48in_placeE:
	.zero		1
	.type		_ZN40_INTERNAL_03119f83_4_k_cu_3ee712b3_273864cuda3std6ranges3__45__cpo9iter_moveE,@object
	.size		_ZN40_INTERNAL_03119f83_4_k_cu_3ee712b3_273864cuda3std6ranges3__45__cpo9iter_moveE,(_ZN40_INTERNAL_03119f83_4_k_cu_3ee712b3_273864cuda3std3__45__cpo5beginE - _ZN40_INTERNAL_03119f83_4_k_cu_3ee712b3_273864cuda3std6ranges3__45__cpo9iter_moveE)
_ZN40_INTERNAL_03119f83_4_k_cu_3ee712b3_273864cuda3std6ranges3__45__cpo9iter_moveE:
	.zero		1
	.type		_ZN40_INTERNAL_03119f83_4_k_cu_3ee712b3_273864cuda3std3__45__cpo5beginE,@object
	.size		_ZN40_INTERNAL_03119f83_4_k_cu_3ee712b3_273864cuda3std3__45__cpo5beginE,(_ZN40_INTERNAL_03119f83_4_k_cu_3ee712b3_273864cuda3std3__442_GLOBAL__N__03119f83_4_k_cu_3ee712b3_273866ignoreE - _ZN40_INTERNAL_03119f83_4_k_cu_3ee712b3_273864cuda3std3__45__cpo5beginE)
_ZN40_INTERNAL_03119f83_4_k_cu_3ee712b3_273864cuda3std3__45__cpo5beginE:
	.zero		1
	.type		_ZN40_INTERNAL_03119f83_4_k_cu_3ee712b3_273864cuda3std3__442_GLOBAL__N__03119f83_4_k_cu_3ee712b3_273866ignoreE,@object
	.size		_ZN40_INTERNAL_03119f83_4_k_cu_3ee712b3_273864cuda3std3__442_GLOBAL__N__03119f83_4_k_cu_3ee712b3_273866ignoreE,(_ZN40_INTERNAL_03119f83_4_k_cu_3ee712b3_273864cute7productE - _ZN40_INTERNAL_03119f83_4_k_cu_3ee712b3_273864cuda3std3__442_GLOBAL__N__03119f83_4_k_cu_3ee712b3_273866ignoreE)
_ZN40_INTERNAL_03119f83_4_k_cu_3ee712b3_273864cuda3std3__442_GLOBAL__N__03119f83_4_k_cu_3ee712b3_273866ignoreE:
	.zero		1
	.type		_ZN40_INTERNAL_03119f83_4_k_cu_3ee712b3_273864cute7productE,@object
	.size		_ZN40_INTERNAL_03119f83_4_k_cu_3ee712b3_273864cute7productE,(_ZN40_INTERNAL_03119f83_4_k_cu_3ee712b3_273864cuda3std3__45__cpo3endE - _ZN40_INTERNAL_03119f83_4_k_cu_3ee712b3_273864cute7productE)
_ZN40_INTERNAL_03119f83_4_k_cu_3ee712b3_273864cute7productE:
	.zero		1
	.type		_ZN40_INTERNAL_03119f83_4_k_cu_3ee712b3_273864cuda3std3__45__cpo3endE,@object
	.size		_ZN40_INTERNAL_03119f83_4_k_cu_3ee712b3_273864cuda3std3__45__cpo3endE,(_ZN40_INTERNAL_03119f83_4_k_cu_3ee712b3_273864cuda3std3__419piecewise_constructE - _ZN40_INTERNAL_03119f83_4_k_cu_3ee712b3_273864cuda3std3__45__cpo3endE)
_ZN40_INTERNAL_03119f83_4_k_cu_3ee712b3_273864cuda3std3__45__cpo3endE:
	.zero		1
	.type		_ZN40_INTERNAL_03119f83_4_k_cu_3ee712b3_273864cuda3std3__419piecewise_constructE,@object
	.size		_ZN40_INTERNAL_03119f83_4_k_cu_3ee712b3_273864cuda3std3__419piecewise_constructE,(_ZN40_INTERNAL_03119f83_4_k_cu_3ee712b3_273864cuda3std3__45__cpo4cendE - _ZN40_INTERNAL_03119f83_4_k_cu_3ee712b3_273864cuda3std3__419piecewise_constructE)
_ZN40_INTERNAL_03119f83_4_k_cu_3ee712b3_273864cuda3std3__419piecewise_constructE:
	.zero		1
	.type		_ZN40_INTERNAL_03119f83_4_k_cu_3ee712b3_273864cuda3std3__45__cpo4cendE,@object
	.size		_ZN40_INTERNAL_03119f83_4_k_cu_3ee712b3_273864cuda3std3__45__cpo4cendE,(_ZN40_INTERNAL_03119f83_4_k_cu_3ee712b3_273864cuda3std6ranges3__45__cpo4swapE - _ZN40_INTERNAL_03119f83_4_k_cu_3ee712b3_273864cuda3std3__45__cpo4cendE)
_ZN40_INTERNAL_03119f83_4_k_cu_3ee712b3_273864cuda3std3__45__cpo4cendE:
	.zero		1
	.type		_ZN40_INTERNAL_03119f83_4_k_cu_3ee712b3_273864cuda3std6ranges3__45__cpo4swapE,@object
	.size		_ZN40_INTERNAL_03119f83_4_k_cu_3ee712b3_273864cuda3std6ranges3__45__cpo4swapE,(.L_9 - _ZN40_INTERNAL_03119f83_4_k_cu_3ee712b3_273864cuda3std6ranges3__45__cpo4swapE)
_ZN40_INTERNAL_03119f83_4_k_cu_3ee712b3_273864cuda3std6ranges3__45__cpo4swapE:
	.zero		1
.L_9:


//--------------------- .nv.constant0._ZN7cutlass13device_kernelINS_4gemm6kernel13GemmUniversalIN4cute5tupleIJiiiiEEENS1_10collective13CollectiveMmaINS1_39MainloopSm90TmaGmmaRmemAWarpSpecializedILi3ENS5_IJNS4_1CILi1EEESB_SB_EEENS1_32KernelTmaWarpSpecializedPingpongEEENS5_IJNSA_ILi64EEESF_NSA_ILi128EEEEEENS_10tfloat32_tENS5_IJSB_llEEESI_NS5_IJlSB_lEEENS4_8TiledMMAINS4_8MMA_AtomIJNS4_4SM904GMMA29MMA_64x64x8_F32TF32TF32_RS_TNILNSO_7ScaleInE1ELSQ_1EEEEEENS4_6LayoutISC_NS5_IJNSA_ILi0EEESU_SU_EEEEENS5_IJNS4_10UnderscoreESX_SX_EEEEENS4_13SM90_TMA_LOADENS4_14ComposedLayoutINS4_7SwizzleILi1ELi4ELi3EEENS4_18smem_ptr_flag_bitsILi32EEENST_INS5_IJNSA_ILi8EEES16_EEENS5_IJSB_S16_EEEEEEENS4_9Copy_AtomIJNS4_39AutoVectorizingCopyWithAssumedAlignmentILi128EEESI_EEENS4_8identityES10_NS11_INS12_ILi3ELi4ELi3EEES15_NST_INS5_IJS16_NSA_ILi32EEEEEENS5_IJS1H_SB_EEEEEEEvS1F_EENS_8epilogue10collective6detail29Sm90TmaWarpSpecializedAdapterINS1O_15DefaultEpilogueISI_SK_SK_NS1N_6thread17LinearCombinationISI_Li1EffLNS1S_9ScaleType4KindE0ELNS_15FloatRoundStyleE2ESI_EENS1_15EpilogueDefaultEEEEEvvEEEEvNT_6ParamsE --------------------------
	.section	.nv.constant0._ZN7cutlass13device_kernelINS_4gemm6kernel13GemmUniversalIN4cute5tupleIJiiiiEEENS1_10collective13CollectiveMmaINS1_39MainloopSm90TmaGmmaRmemAWarpSpecializedILi3ENS5_IJNS4_1CILi1EEESB_SB_EEENS1_32KernelTmaWarpSpecializedPingpongEEENS5_IJNSA_ILi64EEESF_NSA_ILi128EEEEEENS_10tfloat32_tENS5_IJSB_llEEESI_NS5_IJlSB_lEEENS4_8TiledMMAINS4_8MMA_AtomIJNS4_4SM904GMMA29MMA_64x64x8_F32TF32TF32_RS_TNILNSO_7ScaleInE1ELSQ_1EEEEEENS4_6LayoutISC_NS5_IJNSA_ILi0EEESU_SU_EEEEENS5_IJNS4_10UnderscoreESX_SX_EEEEENS4_13SM90_TMA_LOADENS4_14ComposedLayoutINS4_7SwizzleILi1ELi4ELi3EEENS4_18smem_ptr_flag_bitsILi32EEENST_INS5_IJNSA_ILi8EEES16_EEENS5_IJSB_S16_EEEEEEENS4_9Copy_AtomIJNS4_39AutoVectorizingCopyWithAssumedAlignmentILi128EEESI_EEENS4_8identityES10_NS11_INS12_ILi3ELi4ELi3EEES15_NST_INS5_IJS16_NSA_ILi32EEEEEENS5_IJS1H_SB_EEEEEEEvS1F_EENS_8epilogue10collective6detail29Sm90TmaWarpSpecializedAdapterINS1O_15DefaultEpilogueISI_SK_SK_NS1N_6thread17LinearCombinationISI_Li1EffLNS1S_9ScaleType4KindE0ELNS_15FloatRoundStyleE2ESI_EENS1_15EpilogueDefaultEEEEEvvEEEEvNT_6ParamsE,"a",@progbits
	.sectionflags	@""
	.align	4
.nv.constant0._ZN7cutlass13device_kernelINS_4gemm6kernel13GemmUniversalIN4cute5tupleIJiiiiEEENS1_10collective13CollectiveMmaINS1_39MainloopSm90TmaGmmaRmemAWarpSpecializedILi3ENS5_IJNS4_1CILi1EEESB_SB_EEENS1_32KernelTmaWarpSpecializedPingpongEEENS5_IJNSA_ILi64EEESF_NSA_ILi128EEEEEENS_10tfloat32_tENS5_IJSB_llEEESI_NS5_IJlSB_lEEENS4_8TiledMMAINS4_8MMA_AtomIJNS4_4SM904GMMA29MMA_64x64x8_F32TF32TF32_RS_TNILNSO_7ScaleInE1ELSQ_1EEEEEENS4_6LayoutISC_NS5_IJNSA_ILi0EEESU_SU_EEEEENS5_IJNS4_10UnderscoreESX_SX_EEEEENS4_13SM90_TMA_LOADENS4_14ComposedLayoutINS4_7SwizzleILi1ELi4ELi3EEENS4_18smem_ptr_flag_bitsILi32EEENST_INS5_IJNSA_ILi8EEES16_EEENS5_IJSB_S16_EEEEEEENS4_9Copy_AtomIJNS4_39AutoVectorizingCopyWithAssumedAlignmentILi128EEESI_EEENS4_8identityES10_NS11_INS12_ILi3ELi4ELi3EEES15_NST_INS5_IJS16_NSA_ILi32EEEEEENS5_IJS1H_SB_EEEEEEEvS1F_EENS_8epilogue10collective6detail29Sm90TmaWarpSpecializedAdapterINS1O_15DefaultEpilogueISI_SK_SK_NS1N_6thread17LinearCombinationISI_Li1EffLNS1S_9ScaleType4KindE0ELNS_15FloatRoundStyleE2ESI_EENS1_15EpilogueDefaultEEEEEvvEEEEvNT_6ParamsE:
	.zero		1664


//--------------------- SYMBOLS --------------------------

	.type		.nv.reservedSmem.offset0,@object
	.size		.nv.reservedSmem.offset0,0x4
	.type		__assertfail,@function
